//
// Generated by NVIDIA NVVM Compiler
//
// Compiler Build ID: CL-29190527
// Cuda compilation tools, release 11.1, V11.1.105
// Based on LLVM 3.4svn
//

.version 7.1
.target sm_80
.address_size 64

	// .globl	Fused_Sub_Mul_ReduceSum_Exp_Mul_Sub_Cast_split_16322167073939811703_kernel0
// _ZZ75Fused_Sub_Mul_ReduceSum_Exp_Mul_Sub_Cast_split_16322167073939811703_kernel0E56T_multiply_T_subtract_input_0_input_1_input_3_red_shared has been demoted
// _ZZ75Fused_Sub_Mul_ReduceSum_Exp_Mul_Sub_Cast_split_16322167073939811703_kernel0E8red_buf0 has been demoted

.visible .entry Fused_Sub_Mul_ReduceSum_Exp_Mul_Sub_Cast_split_16322167073939811703_kernel0(
	.param .u64 Fused_Sub_Mul_ReduceSum_Exp_Mul_Sub_Cast_split_16322167073939811703_kernel0_param_0,
	.param .u64 Fused_Sub_Mul_ReduceSum_Exp_Mul_Sub_Cast_split_16322167073939811703_kernel0_param_1,
	.param .u64 Fused_Sub_Mul_ReduceSum_Exp_Mul_Sub_Cast_split_16322167073939811703_kernel0_param_2,
	.param .u64 Fused_Sub_Mul_ReduceSum_Exp_Mul_Sub_Cast_split_16322167073939811703_kernel0_param_3,
	.param .u64 Fused_Sub_Mul_ReduceSum_Exp_Mul_Sub_Cast_split_16322167073939811703_kernel0_param_4,
	.param .u64 Fused_Sub_Mul_ReduceSum_Exp_Mul_Sub_Cast_split_16322167073939811703_kernel0_param_5,
	.param .u64 Fused_Sub_Mul_ReduceSum_Exp_Mul_Sub_Cast_split_16322167073939811703_kernel0_param_6,
	.param .u64 Fused_Sub_Mul_ReduceSum_Exp_Mul_Sub_Cast_split_16322167073939811703_kernel0_param_7
)
{
	.reg .pred 	%p<51>;
	.reg .b16 	%rs<11>;
	.reg .f32 	%f<239>;
	.reg .b32 	%r<96>;
	.reg .b64 	%rd<29>;
	// demoted variable
	.shared .align 4 .b8 _ZZ75Fused_Sub_Mul_ReduceSum_Exp_Mul_Sub_Cast_split_16322167073939811703_kernel0E56T_multiply_T_subtract_input_0_input_1_input_3_red_shared[32];
	// demoted variable
	.shared .align 4 .b8 _ZZ75Fused_Sub_Mul_ReduceSum_Exp_Mul_Sub_Cast_split_16322167073939811703_kernel0E8red_buf0[4096];

	ld.param.u64 	%rd15, [Fused_Sub_Mul_ReduceSum_Exp_Mul_Sub_Cast_split_16322167073939811703_kernel0_param_0];
	ld.param.u64 	%rd9, [Fused_Sub_Mul_ReduceSum_Exp_Mul_Sub_Cast_split_16322167073939811703_kernel0_param_1];
	ld.param.u64 	%rd10, [Fused_Sub_Mul_ReduceSum_Exp_Mul_Sub_Cast_split_16322167073939811703_kernel0_param_2];
	ld.param.u64 	%rd11, [Fused_Sub_Mul_ReduceSum_Exp_Mul_Sub_Cast_split_16322167073939811703_kernel0_param_3];
	ld.param.u64 	%rd12, [Fused_Sub_Mul_ReduceSum_Exp_Mul_Sub_Cast_split_16322167073939811703_kernel0_param_4];
	ld.param.u64 	%rd13, [Fused_Sub_Mul_ReduceSum_Exp_Mul_Sub_Cast_split_16322167073939811703_kernel0_param_5];
	ld.param.u64 	%rd14, [Fused_Sub_Mul_ReduceSum_Exp_Mul_Sub_Cast_split_16322167073939811703_kernel0_param_7];
	cvta.to.global.u64 	%rd1, %rd15;
	mov.u32 	%r1, %tid.x;
	and.b32  	%r14, %r1, 127;
	setp.ne.s32	%p2, %r14, 0;
	@%p2 bra 	BB0_2;

	shr.s32 	%r15, %r1, 31;
	shr.u32 	%r16, %r15, 25;
	add.s32 	%r17, %r1, %r16;
	shr.s32 	%r18, %r17, 7;
	shl.b32 	%r19, %r18, 2;
	mov.u32 	%r20, _ZZ75Fused_Sub_Mul_ReduceSum_Exp_Mul_Sub_Cast_split_16322167073939811703_kernel0E56T_multiply_T_subtract_input_0_input_1_input_3_red_shared;
	add.s32 	%r21, %r20, %r19;
	mov.u32 	%r22, 0;
	st.shared.u32 	[%r21], %r22;

BB0_2:
	shr.s32 	%r23, %r1, 31;
	shr.u32 	%r24, %r23, 25;
	add.s32 	%r25, %r1, %r24;
	shr.s32 	%r2, %r25, 7;
	bar.sync 	0;
	mov.u32 	%r3, %ctaid.x;
	mov.u32 	%r26, %ctaid.y;
	mul.lo.s32 	%r4, %r26, 81192;
	mul.lo.s32 	%r5, %r2, 10149;
	shl.b32 	%r6, %r26, 3;
	add.s32 	%r7, %r6, %r2;
	cvta.to.global.u64 	%rd16, %rd9;
	mul.wide.s32 	%rd17, %r7, 4;
	add.s64 	%rd2, %rd16, %rd17;
	and.b32  	%r30, %r25, -128;
	sub.s32 	%r8, %r1, %r30;
	mad.lo.s32 	%r9, %r3, 1280, %r8;
	add.s32 	%r31, %r9, %r4;
	add.s32 	%r32, %r31, %r5;
	mul.wide.s32 	%rd18, %r32, 4;
	add.s64 	%rd3, %rd1, %rd18;
	cvta.to.global.u64 	%rd19, %rd12;
	add.s64 	%rd4, %rd19, %rd18;
	mov.f32 	%f220, 0f00000000;
	setp.gt.s32	%p3, %r9, 10148;
	mov.f32 	%f223, %f220;
	@%p3 bra 	BB0_4;

	ld.global.nc.f32 	%f42, [%rd3];
	ld.global.nc.f32 	%f43, [%rd2];
	sub.f32 	%f44, %f42, %f43;
	ld.global.nc.f32 	%f45, [%rd4];
	mul.f32 	%f46, %f44, %f45;
	add.f32 	%f220, %f46, 0f00000000;
	sub.f32 	%f223, %f220, %f46;

BB0_4:
	add.s32 	%r33, %r9, 128;
	setp.gt.s32	%p4, %r33, 10148;
	@%p4 bra 	BB0_5;

	ld.global.nc.f32 	%f47, [%rd2];
	ld.global.nc.f32 	%f48, [%rd3+512];
	sub.f32 	%f49, %f48, %f47;
	ld.global.nc.f32 	%f50, [%rd4+512];
	mul.f32 	%f51, %f49, %f50;
	sub.f32 	%f52, %f51, %f223;
	add.f32 	%f222, %f220, %f52;
	sub.f32 	%f53, %f222, %f220;
	sub.f32 	%f223, %f53, %f52;
	bra.uni 	BB0_7;

BB0_5:
	mov.f32 	%f222, %f220;

BB0_7:
	add.s32 	%r34, %r9, 256;
	setp.gt.s32	%p5, %r34, 10148;
	@%p5 bra 	BB0_8;

	ld.global.nc.f32 	%f54, [%rd2];
	ld.global.nc.f32 	%f55, [%rd3+1024];
	sub.f32 	%f56, %f55, %f54;
	ld.global.nc.f32 	%f57, [%rd4+1024];
	mul.f32 	%f58, %f56, %f57;
	sub.f32 	%f59, %f58, %f223;
	add.f32 	%f224, %f222, %f59;
	sub.f32 	%f60, %f224, %f222;
	sub.f32 	%f223, %f60, %f59;
	bra.uni 	BB0_10;

BB0_8:
	mov.f32 	%f224, %f222;

BB0_10:
	add.s32 	%r35, %r9, 384;
	setp.gt.s32	%p6, %r35, 10148;
	@%p6 bra 	BB0_11;

	ld.global.nc.f32 	%f61, [%rd2];
	ld.global.nc.f32 	%f62, [%rd3+1536];
	sub.f32 	%f63, %f62, %f61;
	ld.global.nc.f32 	%f64, [%rd4+1536];
	mul.f32 	%f65, %f63, %f64;
	sub.f32 	%f66, %f65, %f223;
	add.f32 	%f226, %f224, %f66;
	sub.f32 	%f67, %f226, %f224;
	sub.f32 	%f223, %f67, %f66;
	bra.uni 	BB0_13;

BB0_11:
	mov.f32 	%f226, %f224;

BB0_13:
	add.s32 	%r36, %r9, 512;
	setp.gt.s32	%p7, %r36, 10148;
	@%p7 bra 	BB0_14;

	ld.global.nc.f32 	%f68, [%rd2];
	ld.global.nc.f32 	%f69, [%rd3+2048];
	sub.f32 	%f70, %f69, %f68;
	ld.global.nc.f32 	%f71, [%rd4+2048];
	mul.f32 	%f72, %f70, %f71;
	sub.f32 	%f73, %f72, %f223;
	add.f32 	%f228, %f226, %f73;
	sub.f32 	%f74, %f228, %f226;
	sub.f32 	%f223, %f74, %f73;
	bra.uni 	BB0_16;

BB0_14:
	mov.f32 	%f228, %f226;

BB0_16:
	add.s32 	%r37, %r9, 640;
	setp.gt.s32	%p8, %r37, 10148;
	@%p8 bra 	BB0_17;

	ld.global.nc.f32 	%f75, [%rd2];
	ld.global.nc.f32 	%f76, [%rd3+2560];
	sub.f32 	%f77, %f76, %f75;
	ld.global.nc.f32 	%f78, [%rd4+2560];
	mul.f32 	%f79, %f77, %f78;
	sub.f32 	%f80, %f79, %f223;
	add.f32 	%f230, %f228, %f80;
	sub.f32 	%f81, %f230, %f228;
	sub.f32 	%f223, %f81, %f80;
	bra.uni 	BB0_19;

BB0_17:
	mov.f32 	%f230, %f228;

BB0_19:
	add.s32 	%r38, %r9, 768;
	setp.gt.s32	%p9, %r38, 10148;
	@%p9 bra 	BB0_20;

	ld.global.nc.f32 	%f82, [%rd2];
	ld.global.nc.f32 	%f83, [%rd3+3072];
	sub.f32 	%f84, %f83, %f82;
	ld.global.nc.f32 	%f85, [%rd4+3072];
	mul.f32 	%f86, %f84, %f85;
	sub.f32 	%f87, %f86, %f223;
	add.f32 	%f232, %f230, %f87;
	sub.f32 	%f88, %f232, %f230;
	sub.f32 	%f223, %f88, %f87;
	bra.uni 	BB0_22;

BB0_20:
	mov.f32 	%f232, %f230;

BB0_22:
	add.s32 	%r39, %r9, 896;
	setp.gt.s32	%p10, %r39, 10148;
	@%p10 bra 	BB0_23;

	ld.global.nc.f32 	%f89, [%rd2];
	ld.global.nc.f32 	%f90, [%rd3+3584];
	sub.f32 	%f91, %f90, %f89;
	ld.global.nc.f32 	%f92, [%rd4+3584];
	mul.f32 	%f93, %f91, %f92;
	sub.f32 	%f94, %f93, %f223;
	add.f32 	%f234, %f232, %f94;
	sub.f32 	%f95, %f234, %f232;
	sub.f32 	%f223, %f95, %f94;
	bra.uni 	BB0_25;

BB0_23:
	mov.f32 	%f234, %f232;

BB0_25:
	add.s32 	%r40, %r9, 1024;
	setp.gt.s32	%p11, %r40, 10148;
	@%p11 bra 	BB0_26;

	ld.global.nc.f32 	%f96, [%rd2];
	ld.global.nc.f32 	%f97, [%rd3+4096];
	sub.f32 	%f98, %f97, %f96;
	ld.global.nc.f32 	%f99, [%rd4+4096];
	mul.f32 	%f100, %f98, %f99;
	sub.f32 	%f101, %f100, %f223;
	add.f32 	%f236, %f234, %f101;
	sub.f32 	%f102, %f236, %f234;
	sub.f32 	%f223, %f102, %f101;
	bra.uni 	BB0_28;

BB0_26:
	mov.f32 	%f236, %f234;

BB0_28:
	add.s32 	%r41, %r9, 1152;
	setp.gt.s32	%p12, %r41, 10148;
	@%p12 bra 	BB0_30;

	ld.global.nc.f32 	%f103, [%rd2];
	ld.global.nc.f32 	%f104, [%rd3+4608];
	sub.f32 	%f105, %f104, %f103;
	ld.global.nc.f32 	%f106, [%rd4+4608];
	mul.f32 	%f107, %f105, %f106;
	sub.f32 	%f108, %f107, %f223;
	add.f32 	%f236, %f236, %f108;

BB0_30:
	mov.u32 	%r42, %tid.y;
	mov.u32 	%r43, %ntid.x;
	mad.lo.s32 	%r44, %r42, %r43, %r1;
	and.b32  	%r10, %r44, 127;
	and.b32  	%r11, %r44, -128;
	add.s32 	%r45, %r11, %r10;
	shl.b32 	%r46, %r45, 2;
	mov.u32 	%r47, _ZZ75Fused_Sub_Mul_ReduceSum_Exp_Mul_Sub_Cast_split_16322167073939811703_kernel0E8red_buf0;
	add.s32 	%r12, %r47, %r46;
	st.shared.f32 	[%r12], %f236;
	bar.sync 	0;
	setp.gt.u32	%p13, %r10, 63;
	@%p13 bra 	BB0_32;

	ld.shared.f32 	%f109, [%r12];
	ld.shared.f32 	%f110, [%r12+256];
	add.f32 	%f111, %f109, %f110;
	st.shared.f32 	[%r12], %f111;

BB0_32:
	bar.sync 	0;
	setp.gt.u32	%p14, %r10, 31;
	@%p14 bra 	BB0_34;

	ld.shared.f32 	%f112, [%r12];
	ld.shared.f32 	%f113, [%r12+128];
	add.f32 	%f114, %f112, %f113;
	st.shared.f32 	[%r12], %f114;

BB0_34:
	setp.lt.u32	%p1, %r10, 32;
	bar.sync 	0;
	@!%p1 bra 	BB0_37;
	bra.uni 	BB0_35;

BB0_35:
	ld.shared.f32 	%f115, [%r12];
	mov.b32 	 %r48, %f115;
	mov.u32 	%r49, 2;
	mov.u32 	%r50, 31;
	mov.u32 	%r51, 16;
	mov.u32 	%r52, -1;
	shfl.sync.down.b32 	%r53|%p15, %r48, %r51, %r50, %r52;
	mov.b32 	 %f116, %r53;
	add.f32 	%f117, %f115, %f116;
	mov.b32 	 %r54, %f117;
	mov.u32 	%r55, 8;
	shfl.sync.down.b32 	%r56|%p16, %r54, %r55, %r50, %r52;
	mov.b32 	 %f118, %r56;
	add.f32 	%f119, %f117, %f118;
	mov.b32 	 %r57, %f119;
	mov.u32 	%r58, 4;
	shfl.sync.down.b32 	%r59|%p17, %r57, %r58, %r50, %r52;
	mov.b32 	 %f120, %r59;
	add.f32 	%f121, %f119, %f120;
	mov.b32 	 %r60, %f121;
	shfl.sync.down.b32 	%r61|%p18, %r60, %r49, %r50, %r52;
	mov.b32 	 %f122, %r61;
	add.f32 	%f123, %f121, %f122;
	mov.b32 	 %r62, %f123;
	mov.u32 	%r63, 1;
	shfl.sync.down.b32 	%r64|%p19, %r62, %r63, %r50, %r52;
	mov.b32 	 %f124, %r64;
	add.f32 	%f39, %f123, %f124;
	setp.ne.s32	%p20, %r10, 0;
	@%p20 bra 	BB0_37;

	st.shared.f32 	[%r12], %f39;

BB0_37:
	bar.sync 	0;
	setp.ne.s32	%p21, %r10, 0;
	@%p21 bra 	BB0_39;

	shl.b32 	%r65, %r2, 2;
	mov.u32 	%r66, _ZZ75Fused_Sub_Mul_ReduceSum_Exp_Mul_Sub_Cast_split_16322167073939811703_kernel0E56T_multiply_T_subtract_input_0_input_1_input_3_red_shared;
	add.s32 	%r67, %r66, %r65;
	shl.b32 	%r68, %r11, 2;
	add.s32 	%r70, %r47, %r68;
	ld.shared.f32 	%f125, [%r70];
	ld.shared.f32 	%f126, [%r67];
	add.f32 	%f127, %f126, %f125;
	st.shared.f32 	[%r67], %f127;

BB0_39:
	bar.sync 	0;
	setp.gt.s32	%p22, %r1, 7;
	@%p22 bra 	BB0_41;

	shl.b32 	%r71, %r1, 2;
	mov.u32 	%r72, _ZZ75Fused_Sub_Mul_ReduceSum_Exp_Mul_Sub_Cast_split_16322167073939811703_kernel0E56T_multiply_T_subtract_input_0_input_1_input_3_red_shared;
	add.s32 	%r73, %r72, %r71;
	ld.shared.f32 	%f128, [%r73];
	add.s32 	%r74, %r6, %r1;
	cvta.to.global.u64 	%rd20, %rd13;
	mul.wide.s32 	%rd21, %r74, 4;
	add.s64 	%rd22, %rd20, %rd21;
	atom.global.add.f32 	%f129, [%rd22], %f128;

BB0_41:
	bar.sync 	0;
	cvta.to.global.u64 	%rd23, %rd10;
	add.s64 	%rd5, %rd23, %rd17;
	mul.lo.s32 	%r13, %r3, 1269;
	add.s32 	%r75, %r8, %r13;
	add.s32 	%r76, %r75, %r5;
	add.s32 	%r77, %r76, %r4;
	cvta.to.global.u64 	%rd25, %rd11;
	mul.wide.s32 	%rd26, %r77, 4;
	add.s64 	%rd6, %rd25, %rd26;
	add.s64 	%rd7, %rd1, %rd26;
	cvta.to.global.u64 	%rd27, %rd14;
	mul.wide.s32 	%rd28, %r77, 2;
	add.s64 	%rd8, %rd27, %rd28;
	setp.gt.s32	%p23, %r75, 10148;
	@%p23 bra 	BB0_43;

	ld.global.nc.f32 	%f131, [%rd6];
	ld.global.nc.f32 	%f132, [%rd2];
	ld.global.nc.f32 	%f133, [%rd7];
	sub.f32 	%f134, %f133, %f132;
	mul.f32 	%f135, %f134, 0f3FB8AA3B;
	ex2.approx.f32 	%f136, %f135;
	ld.global.nc.f32 	%f137, [%rd5];
	mul.f32 	%f138, %f136, %f137;
	sub.f32 	%f130, %f131, %f138;
	// inline asm
	{  cvt.rn.f16.f32 %rs1, %f130;}

	// inline asm
	st.global.u16 	[%rd8], %rs1;

BB0_43:
	add.s32 	%r78, %r8, 128;
	setp.lt.s32	%p24, %r78, 1269;
	add.s32 	%r79, %r78, %r13;
	setp.lt.s32	%p25, %r79, 10149;
	and.pred  	%p26, %p24, %p25;
	@!%p26 bra 	BB0_45;
	bra.uni 	BB0_44;

BB0_44:
	ld.global.nc.f32 	%f140, [%rd2];
	ld.global.nc.f32 	%f141, [%rd7+512];
	sub.f32 	%f142, %f141, %f140;
	mul.f32 	%f143, %f142, 0f3FB8AA3B;
	ex2.approx.f32 	%f144, %f143;
	ld.global.nc.f32 	%f145, [%rd5];
	mul.f32 	%f146, %f144, %f145;
	ld.global.nc.f32 	%f147, [%rd6+512];
	sub.f32 	%f139, %f147, %f146;
	// inline asm
	{  cvt.rn.f16.f32 %rs2, %f139;}

	// inline asm
	st.global.u16 	[%rd8+256], %rs2;

BB0_45:
	add.s32 	%r80, %r8, 256;
	setp.lt.s32	%p27, %r80, 1269;
	add.s32 	%r81, %r80, %r13;
	setp.lt.s32	%p28, %r81, 10149;
	and.pred  	%p29, %p27, %p28;
	@!%p29 bra 	BB0_47;
	bra.uni 	BB0_46;

BB0_46:
	ld.global.nc.f32 	%f149, [%rd2];
	ld.global.nc.f32 	%f150, [%rd7+1024];
	sub.f32 	%f151, %f150, %f149;
	mul.f32 	%f152, %f151, 0f3FB8AA3B;
	ex2.approx.f32 	%f153, %f152;
	ld.global.nc.f32 	%f154, [%rd5];
	mul.f32 	%f155, %f153, %f154;
	ld.global.nc.f32 	%f156, [%rd6+1024];
	sub.f32 	%f148, %f156, %f155;
	// inline asm
	{  cvt.rn.f16.f32 %rs3, %f148;}

	// inline asm
	st.global.u16 	[%rd8+512], %rs3;

BB0_47:
	add.s32 	%r82, %r8, 384;
	setp.lt.s32	%p30, %r82, 1269;
	add.s32 	%r83, %r82, %r13;
	setp.lt.s32	%p31, %r83, 10149;
	and.pred  	%p32, %p30, %p31;
	@!%p32 bra 	BB0_49;
	bra.uni 	BB0_48;

BB0_48:
	ld.global.nc.f32 	%f158, [%rd2];
	ld.global.nc.f32 	%f159, [%rd7+1536];
	sub.f32 	%f160, %f159, %f158;
	mul.f32 	%f161, %f160, 0f3FB8AA3B;
	ex2.approx.f32 	%f162, %f161;
	ld.global.nc.f32 	%f163, [%rd5];
	mul.f32 	%f164, %f162, %f163;
	ld.global.nc.f32 	%f165, [%rd6+1536];
	sub.f32 	%f157, %f165, %f164;
	// inline asm
	{  cvt.rn.f16.f32 %rs4, %f157;}

	// inline asm
	st.global.u16 	[%rd8+768], %rs4;

BB0_49:
	add.s32 	%r84, %r8, 512;
	setp.lt.s32	%p33, %r84, 1269;
	add.s32 	%r85, %r84, %r13;
	setp.lt.s32	%p34, %r85, 10149;
	and.pred  	%p35, %p33, %p34;
	@!%p35 bra 	BB0_51;
	bra.uni 	BB0_50;

BB0_50:
	ld.global.nc.f32 	%f167, [%rd2];
	ld.global.nc.f32 	%f168, [%rd7+2048];
	sub.f32 	%f169, %f168, %f167;
	mul.f32 	%f170, %f169, 0f3FB8AA3B;
	ex2.approx.f32 	%f171, %f170;
	ld.global.nc.f32 	%f172, [%rd5];
	mul.f32 	%f173, %f171, %f172;
	ld.global.nc.f32 	%f174, [%rd6+2048];
	sub.f32 	%f166, %f174, %f173;
	// inline asm
	{  cvt.rn.f16.f32 %rs5, %f166;}

	// inline asm
	st.global.u16 	[%rd8+1024], %rs5;

BB0_51:
	add.s32 	%r86, %r8, 640;
	setp.lt.s32	%p36, %r86, 1269;
	add.s32 	%r87, %r86, %r13;
	setp.lt.s32	%p37, %r87, 10149;
	and.pred  	%p38, %p36, %p37;
	@!%p38 bra 	BB0_53;
	bra.uni 	BB0_52;

BB0_52:
	ld.global.nc.f32 	%f176, [%rd2];
	ld.global.nc.f32 	%f177, [%rd7+2560];
	sub.f32 	%f178, %f177, %f176;
	mul.f32 	%f179, %f178, 0f3FB8AA3B;
	ex2.approx.f32 	%f180, %f179;
	ld.global.nc.f32 	%f181, [%rd5];
	mul.f32 	%f182, %f180, %f181;
	ld.global.nc.f32 	%f183, [%rd6+2560];
	sub.f32 	%f175, %f183, %f182;
	// inline asm
	{  cvt.rn.f16.f32 %rs6, %f175;}

	// inline asm
	st.global.u16 	[%rd8+1280], %rs6;

BB0_53:
	add.s32 	%r88, %r8, 768;
	setp.lt.s32	%p39, %r88, 1269;
	add.s32 	%r89, %r88, %r13;
	setp.lt.s32	%p40, %r89, 10149;
	and.pred  	%p41, %p39, %p40;
	@!%p41 bra 	BB0_55;
	bra.uni 	BB0_54;

BB0_54:
	ld.global.nc.f32 	%f185, [%rd2];
	ld.global.nc.f32 	%f186, [%rd7+3072];
	sub.f32 	%f187, %f186, %f185;
	mul.f32 	%f188, %f187, 0f3FB8AA3B;
	ex2.approx.f32 	%f189, %f188;
	ld.global.nc.f32 	%f190, [%rd5];
	mul.f32 	%f191, %f189, %f190;
	ld.global.nc.f32 	%f192, [%rd6+3072];
	sub.f32 	%f184, %f192, %f191;
	// inline asm
	{  cvt.rn.f16.f32 %rs7, %f184;}

	// inline asm
	st.global.u16 	[%rd8+1536], %rs7;

BB0_55:
	add.s32 	%r90, %r8, 896;
	setp.lt.s32	%p42, %r90, 1269;
	add.s32 	%r91, %r90, %r13;
	setp.lt.s32	%p43, %r91, 10149;
	and.pred  	%p44, %p42, %p43;
	@!%p44 bra 	BB0_57;
	bra.uni 	BB0_56;

BB0_56:
	ld.global.nc.f32 	%f194, [%rd2];
	ld.global.nc.f32 	%f195, [%rd7+3584];
	sub.f32 	%f196, %f195, %f194;
	mul.f32 	%f197, %f196, 0f3FB8AA3B;
	ex2.approx.f32 	%f198, %f197;
	ld.global.nc.f32 	%f199, [%rd5];
	mul.f32 	%f200, %f198, %f199;
	ld.global.nc.f32 	%f201, [%rd6+3584];
	sub.f32 	%f193, %f201, %f200;
	// inline asm
	{  cvt.rn.f16.f32 %rs8, %f193;}

	// inline asm
	st.global.u16 	[%rd8+1792], %rs8;

BB0_57:
	add.s32 	%r92, %r8, 1024;
	setp.lt.s32	%p45, %r92, 1269;
	add.s32 	%r93, %r92, %r13;
	setp.lt.s32	%p46, %r93, 10149;
	and.pred  	%p47, %p45, %p46;
	@!%p47 bra 	BB0_59;
	bra.uni 	BB0_58;

BB0_58:
	ld.global.nc.f32 	%f203, [%rd2];
	ld.global.nc.f32 	%f204, [%rd7+4096];
	sub.f32 	%f205, %f204, %f203;
	mul.f32 	%f206, %f205, 0f3FB8AA3B;
	ex2.approx.f32 	%f207, %f206;
	ld.global.nc.f32 	%f208, [%rd5];
	mul.f32 	%f209, %f207, %f208;
	ld.global.nc.f32 	%f210, [%rd6+4096];
	sub.f32 	%f202, %f210, %f209;
	// inline asm
	{  cvt.rn.f16.f32 %rs9, %f202;}

	// inline asm
	st.global.u16 	[%rd8+2048], %rs9;

BB0_59:
	add.s32 	%r94, %r8, 1152;
	setp.lt.s32	%p48, %r94, 1269;
	add.s32 	%r95, %r94, %r13;
	setp.lt.s32	%p49, %r95, 10149;
	and.pred  	%p50, %p48, %p49;
	@!%p50 bra 	BB0_61;
	bra.uni 	BB0_60;

BB0_60:
	ld.global.nc.f32 	%f212, [%rd2];
	ld.global.nc.f32 	%f213, [%rd7+4608];
	sub.f32 	%f214, %f213, %f212;
	mul.f32 	%f215, %f214, 0f3FB8AA3B;
	ex2.approx.f32 	%f216, %f215;
	ld.global.nc.f32 	%f217, [%rd5];
	mul.f32 	%f218, %f216, %f217;
	ld.global.nc.f32 	%f219, [%rd6+4608];
	sub.f32 	%f211, %f219, %f218;
	// inline asm
	{  cvt.rn.f16.f32 %rs10, %f211;}

	// inline asm
	st.global.u16 	[%rd8+2304], %rs10;

BB0_61:
	ret;
}




// ===== COMPILED SASS (sm_100) =====

	.target	sm_100

	.elftype	@"ET_EXEC"


//--------------------- .note.nv.tkinfo           --------------------------
	.section	.note.nv.tkinfo,"",@"SHT_NOTE"
	.sectionflags	@"SHF_NOTE_NV_TKINFO"
	.tkinfo
        /*0018*/ 	.word	0x00000002
        /*0030*/ 	.string	""
        /*0030*/ 	.string	"ptxas"
        /*0030*/ 	.string	"Cuda compilation tools, release 13.0, V13.0.88"
        /*0030*/ 	.string	"Build cuda_13.0.r13.0/compiler.36424714_0"
        /*0030*/ 	.string	"-arch sm_100 "



//--------------------- .note.nv.cuinfo           --------------------------
	.section	.note.nv.cuinfo,"",@"SHT_NOTE"
	.sectionflags	@"SHF_NOTE_NV_CUINFO"
        /*0018*/ 	.short	0x0002
        /*001a*/ 	.short	0x0050
        /*001c*/ 	.short	0x0082
	.zero		2


//--------------------- .nv.info                  --------------------------
	.section	.nv.info,"",@"SHT_CUDA_INFO"
	.align	4


	//----- nvinfo : EIATTR_REGCOUNT
	.align		4
        /*0000*/ 	.byte	0x04, 0x2f
        /*0002*/ 	.short	(.L_1 - .L_0)
	.align		4
.L_0:
        /*0004*/ 	.word	index@(Fused_Sub_Mul_ReduceSum_Exp_Mul_Sub_Cast_split_16322167073939811703_kernel0)
        /*0008*/ 	.word	0x00000020


	//----- nvinfo : EIATTR_FRAME_SIZE
	.align		4
.L_1:
        /*000c*/ 	.byte	0x04, 0x11
        /*000e*/ 	.short	(.L_3 - .L_2)
	.align		4
.L_2:
        /*0010*/ 	.word	index@(Fused_Sub_Mul_ReduceSum_Exp_Mul_Sub_Cast_split_16322167073939811703_kernel0)
        /*0014*/ 	.word	0x00000000


	//----- nvinfo : EIATTR_MIN_STACK_SIZE
	.align		4
.L_3:
        /*0018*/ 	.byte	0x04, 0x12
        /*001a*/ 	.short	(.L_5 - .L_4)
	.align		4
.L_4:
        /*001c*/ 	.word	index@(Fused_Sub_Mul_ReduceSum_Exp_Mul_Sub_Cast_split_16322167073939811703_kernel0)
        /*0020*/ 	.word	0x00000000
.L_5:


//--------------------- .nv.compat                --------------------------
	.section	.nv.compat,"",@"SHT_CUDA_COMPAT_INFO"
	.align	4
        /*0000*/ 	.byte	0x02, 0x09, 0x00, 0x00, 0x02, 0x02, 0x01, 0x00, 0x02, 0x05, 0x05, 0x00, 0x03, 0x07, 0x01, 0x01
        /*0010*/ 	.byte	0x02, 0x03, 0x00, 0x00, 0x02, 0x06, 0x01, 0x00, 0x04, 0x0b, 0x08, 0x00, 0x01, 0x00, 0x00, 0x00
        /*0020*/ 	.byte	0x00, 0x00, 0x00, 0x00


//--------------------- .nv.info.Fused_Sub_Mul_ReduceSum_Exp_Mul_Sub_Cast_split_16322167073939811703_kernel0 --------------------------
	.section	.nv.info.Fused_Sub_Mul_ReduceSum_Exp_Mul_Sub_Cast_split_16322167073939811703_kernel0,"",@"SHT_CUDA_INFO"
	.sectionflags	@""
	.align	4


	//----- nvinfo : EIATTR_CUDA_API_VERSION
	.align		4
        /*0000*/ 	.byte	0x04, 0x37
        /*0002*/ 	.short	(.L_7 - .L_6)
.L_6:
        /*0004*/ 	.word	0x00000082


	//----- nvinfo : EIATTR_KPARAM_INFO
	.align		4
.L_7:
        /*0008*/ 	.byte	0x04, 0x17
        /*000a*/ 	.short	(.L_9 - .L_8)
.L_8:
        /*000c*/ 	.word	0x00000000
        /*0010*/ 	.short	0x0007
        /*0012*/ 	.short	0x0038
        /*0014*/ 	.byte	0x00, 0xf0, 0x21, 0x00


	//----- nvinfo : EIATTR_KPARAM_INFO
	.align		4
.L_9:
        /*0018*/ 	.byte	0x04, 0x17
        /*001a*/ 	.short	(.L_11 - .L_10)
.L_10:
        /*001c*/ 	.word	0x00000000
        /*0020*/ 	.short	0x0006
        /*0022*/ 	.short	0x0030
        /*0024*/ 	.byte	0x00, 0xf0, 0x21, 0x00


	//----- nvinfo : EIATTR_KPARAM_INFO
	.align		4
.L_11:
        /*0028*/ 	.byte	0x04, 0x17
        /*002a*/ 	.short	(.L_13 - .L_12)
.L_12:
        /*002c*/ 	.word	0x00000000
        /*0030*/ 	.short	0x0005
        /*0032*/ 	.short	0x0028
        /*0034*/ 	.byte	0x00, 0xf0, 0x21, 0x00


	//----- nvinfo : EIATTR_KPARAM_INFO
	.align		4
.L_13:
        /*0038*/ 	.byte	0x04, 0x17
        /*003a*/ 	.short	(.L_15 - .L_14)
.L_14:
        /*003c*/ 	.word	0x00000000
        /*0040*/ 	.short	0x0004
        /*0042*/ 	.short	0x0020
        /*0044*/ 	.byte	0x00, 0xf0, 0x21, 0x00


	//----- nvinfo : EIATTR_KPARAM_INFO
	.align		4
.L_15:
        /*0048*/ 	.byte	0x04, 0x17
        /*004a*/ 	.short	(.L_17 - .L_16)
.L_16:
        /*004c*/ 	.word	0x00000000
        /*0050*/ 	.short	0x0003
        /*0052*/ 	.short	0x0018
        /*0054*/ 	.byte	0x00, 0xf0, 0x21, 0x00


	//----- nvinfo : EIATTR_KPARAM_INFO
	.align		4
.L_17:
        /*0058*/ 	.byte	0x04, 0x17
        /*005a*/ 	.short	(.L_19 - .L_18)
.L_18:
        /*005c*/ 	.word	0x00000000
        /*0060*/ 	.short	0x0002
        /*0062*/ 	.short	0x0010
        /*0064*/ 	.byte	0x00, 0xf0, 0x21, 0x00


	//----- nvinfo : EIATTR_KPARAM_INFO
	.align		4
.L_19:
        /*0068*/ 	.byte	0x04, 0x17
        /*006a*/ 	.short	(.L_21 - .L_20)
.L_20:
        /*006c*/ 	.word	0x00000000
        /*0070*/ 	.short	0x0001
        /*0072*/ 	.short	0x0008
        /*0074*/ 	.byte	0x00, 0xf0, 0x21, 0x00


	//----- nvinfo : EIATTR_KPARAM_INFO
	.align		4
.L_21:
        /*0078*/ 	.byte	0x04, 0x17
        /*007a*/ 	.short	(.L_23 - .L_22)
.L_22:
        /*007c*/ 	.word	0x00000000
        /*0080*/ 	.short	0x0000
        /*0082*/ 	.short	0x0000
        /*0084*/ 	.byte	0x00, 0xf0, 0x21, 0x00


	//----- nvinfo : EIATTR_SPARSE_MMA_MASK
	.align		4
.L_23:
        /*0088*/ 	.byte	0x03, 0x50
        /*008a*/ 	.short	0x0000


	//----- nvinfo : EIATTR_MAXREG_COUNT
	.align		4
        /*008c*/ 	.byte	0x03, 0x1b
        /*008e*/ 	.short	0x00ff


	//----- nvinfo : EIATTR_NUM_BARRIERS
	.align		4
        /*0090*/ 	.byte	0x02, 0x4c
        /*0092*/ 	.byte	0x01
	.zero		1


	//----- nvinfo : EIATTR_MERCURY_ISA_VERSION
	.align		4
        /*0094*/ 	.byte	0x03, 0x5f
        /*0096*/ 	.short	0x0101


	//----- nvinfo : EIATTR_COOP_GROUP_MASK_REGIDS
	.align		4
        /*0098*/ 	.byte	0x04, 0x29
        /*009a*/ 	.short	(.L_25 - .L_24)


	//   ....[0]....
.L_24:
        /*009c*/ 	.word	0xffffffff


	//   ....[1]....
        /*00a0*/ 	.word	0xffffffff


	//   ....[2]....
        /*00a4*/ 	.word	0xffffffff


	//   ....[3]....
        /*00a8*/ 	.word	0xffffffff


	//   ....[4]....
        /*00ac*/ 	.word	0xffffffff


	//   ....[5]....
        /*00b0*/ 	.word	0x05000016


	//   ....[6]....
        /*00b4*/ 	.word	0x05000016


	//   ....[7]....
        /*00b8*/ 	.word	0x05000016


	//   ....[8]....
        /*00bc*/ 	.word	0x05000016


	//   ....[9]....
        /*00c0*/ 	.word	0x05000016


	//----- nvinfo : EIATTR_COOP_GROUP_INSTR_OFFSETS
	.align		4
.L_25:
        /*00c4*/ 	.byte	0x04, 0x28
        /*00c6*/ 	.short	(.L_27 - .L_26)


	//   ....[0]....
.L_26:
        /*00c8*/ 	.word	0x00000a10


	//   ....[1]....
        /*00cc*/ 	.word	0x00000a30


	//   ....[2]....
        /*00d0*/ 	.word	0x00000a50


	//   ....[3]....
        /*00d4*/ 	.word	0x00000a70


	//   ....[4]....
        /*00d8*/ 	.word	0x00000a90


	//   ....[5]....
        /*00dc*/ 	.word	0x00001920


	//   ....[6]....
        /*00e0*/ 	.word	0x00001990


	//   ....[7]....
        /*00e4*/ 	.word	0x00001a00


	//   ....[8]....
        /*00e8*/ 	.word	0x00001a70


	//   ....[9]....
        /*00ec*/ 	.word	0x00001ae0


	//----- nvinfo : EIATTR_VRC_CTA_INIT_COUNT
	.align		4
.L_27:
        /*00f0*/ 	.byte	0x02, 0x4a
	.zero		1
	.zero		1


	//----- nvinfo : EIATTR_EXIT_INSTR_OFFSETS
	.align		4
        /*00f4*/ 	.byte	0x04, 0x1c
        /*00f6*/ 	.short	(.L_29 - .L_28)


	//   ....[0]....
.L_28:
        /*00f8*/ 	.word	0x000017f0


	//   ....[1]....
        /*00fc*/ 	.word	0x000018d0


	//----- nvinfo : EIATTR_CRS_STACK_SIZE
	.align		4
.L_29:
        /*0100*/ 	.byte	0x04, 0x1e
        /*0102*/ 	.short	(.L_31 - .L_30)
.L_30:
        /*0104*/ 	.word	0x00000000


	//----- nvinfo : EIATTR_CBANK_PARAM_SIZE
	.align		4
.L_31:
        /*0108*/ 	.byte	0x03, 0x19
        /*010a*/ 	.short	0x0040


	//----- nvinfo : EIATTR_PARAM_CBANK
	.align		4
        /*010c*/ 	.byte	0x04, 0x0a
        /*010e*/ 	.short	(.L_33 - .L_32)
	.align		4
.L_32:
        /*0110*/ 	.word	index@(.nv.constant0.Fused_Sub_Mul_ReduceSum_Exp_Mul_Sub_Cast_split_16322167073939811703_kernel0)
        /*0114*/ 	.short	0x0380
        /*0116*/ 	.short	0x0040


	//----- nvinfo : EIATTR_SW_WAR
	.align		4
.L_33:
        /*0118*/ 	.byte	0x04, 0x36
        /*011a*/ 	.short	(.L_35 - .L_34)
.L_34:
        /*011c*/ 	.word	0x00000008
.L_35:


//--------------------- .nv.callgraph             --------------------------
	.section	.nv.callgraph,"",@"SHT_CUDA_CALLGRAPH"
	.align	4
	.sectionentsize	8
	.align		4
        /*0000*/ 	.word	0x00000000
	.align		4
        /*0004*/ 	.word	0xffffffff
	.align		4
        /*0008*/ 	.word	0x00000000
	.align		4
        /*000c*/ 	.word	0xfffffffe
	.align		4
        /*0010*/ 	.word	0x00000000
	.align		4
        /*0014*/ 	.word	0xfffffffd
	.align		4
        /*0018*/ 	.word	0x00000000
	.align		4
        /*001c*/ 	.word	0xfffffffc


//--------------------- .text.Fused_Sub_Mul_ReduceSum_Exp_Mul_Sub_Cast_split_16322167073939811703_kernel0 --------------------------
	.section	.text.Fused_Sub_Mul_ReduceSum_Exp_Mul_Sub_Cast_split_16322167073939811703_kernel0,"ax",@progbits
	.align	128
        .global         Fused_Sub_Mul_ReduceSum_Exp_Mul_Sub_Cast_split_16322167073939811703_kernel0
        .type           Fused_Sub_Mul_ReduceSum_Exp_Mul_Sub_Cast_split_16322167073939811703_kernel0,@function
        .size           Fused_Sub_Mul_ReduceSum_Exp_Mul_Sub_Cast_split_16322167073939811703_kernel0,(.L_x_12 - Fused_Sub_Mul_ReduceSum_Exp_Mul_Sub_Cast_split_16322167073939811703_kernel0)
        .other          Fused_Sub_Mul_ReduceSum_Exp_Mul_Sub_Cast_split_16322167073939811703_kernel0,@"STO_CUDA_ENTRY STV_DEFAULT"
Fused_Sub_Mul_ReduceSum_Exp_Mul_Sub_Cast_split_16322167073939811703_kernel0:
.text.Fused_Sub_Mul_ReduceSum_Exp_Mul_Sub_Cast_split_16322167073939811703_kernel0:
[----:B------:R-:W-:Y:S01]  /*0000*/  LDC R1, c[0x0][0x37c] ;  /* 0x0000df00ff017b82 */ /* 0x000fe20000000800 */
[----:B------:R-:W0:Y:S07]  /*0010*/  S2R R14, SR_TID.X ;  /* 0x00000000000e7919 */ /* 0x000e2e0000002100 */
[----:B------:R-:W1:Y:S01]  /*0020*/  LDC.64 R6, c[0x0][0x380] ;  /* 0x0000e000ff067b82 */ /* 0x000e620000000a00 */
[----:B------:R-:W2:Y:S01]  /*0030*/  LDCU.64 UR6, c[0x0][0x358] ;  /* 0x00006b00ff0677ac */ /* 0x000ea20008000a00 */
[----:B------:R-:W3:Y:S01]  /*0040*/  S2R R13, SR_CTAID.X ;  /* 0x00000000000d7919 */ /* 0x000ee20000002500 */
[----:B------:R-:W4:Y:S05]  /*0050*/  S2R R15, SR_CTAID.Y ;  /* 0x00000000000f7919 */ /* 0x000f2a0000002600 */
[----:B------:R-:W5:Y:S01]  /*0060*/  LDC.64 R8, c[0x0][0x3a0] ;  /* 0x0000e800ff087b82 */ /* 0x000f620000000a00 */
[----:B0-----:R-:W-:-:S04]  /*0070*/  SHF.R.S32.HI R3, RZ, 0x1f, R14 ;  /* 0x0000001fff037819 */ /* 0x001fc8000001140e */
[----:B------:R-:W-:-:S03]  /*0080*/  LEA.HI R16, R3, R14, RZ, 0x7 ;  /* 0x0000000e03107211 */ /* 0x000fc600078f38ff */
[----:B------:R-:W0:Y:S01]  /*0090*/  LDC.64 R2, c[0x0][0x388] ;  /* 0x0000e200ff027b82 */ /* 0x000e220000000a00 */
[----:B------:R-:W-:Y:S02]  /*00a0*/  LOP3.LUT R5, R16, 0xffffff80, RZ, 0xc0, !PT ;  /* 0xffffff8010057812 */ /* 0x000fe400078ec0ff */
[----:B------:R-:W-:Y:S02]  /*00b0*/  SHF.R.S32.HI R16, RZ, 0x7, R16 ;  /* 0x00000007ff107819 */ /* 0x000fe40000011410 */
[----:B------:R-:W-:Y:S02]  /*00c0*/  IADD3 R12, PT, PT, -R5, R14, RZ ;  /* 0x0000000e050c7210 */ /* 0x000fe40007ffe1ff */
[----:B----4-:R-:W-:-:S03]  /*00d0*/  LEA R17, R15, R16, 0x3 ;  /* 0x000000100f117211 */ /* 0x010fc600078e18ff */
[----:B---3--:R-:W-:-:S04]  /*00e0*/  IMAD R10, R13, 0x500, R12 ;  /* 0x000005000d0a7824 */ /* 0x008fc800078e020c */
[----:B------:R-:W-:Y:S01]  /*00f0*/  IMAD R5, R15, 0x13d28, R10 ;  /* 0x00013d280f057824 */ /* 0x000fe200078e020a */
[----:B------:R-:W-:-:S03]  /*0100*/  ISETP.GT.AND P0, PT, R10, 0x27a4, PT ;  /* 0x000027a40a00780c */ /* 0x000fc60003f04270 */
[----:B------:R-:W-:-:S04]  /*0110*/  IMAD R11, R16, 0x27a5, R5 ;  /* 0x000027a5100b7824 */ /* 0x000fc800078e0205 */
[----:B-1----:R-:W-:-:S04]  /*0120*/  IMAD.WIDE R4, R11, 0x4, R6 ;  /* 0x000000040b047825 */ /* 0x002fc800078e0206 */
[----:B0-----:R-:W-:Y:S02]  /*0130*/  IMAD.WIDE R2, R17, 0x4, R2 ;  /* 0x0000000411027825 */ /* 0x001fe400078e0202 */
[----:B--2---:R-:W2:Y:S02]  /*0140*/  @!P0 LDG.E.CONSTANT R27, desc[UR6][R4.64] ;  /* 0x00000006041b8981 */ /* 0x004ea4000c1e9900 */
[----:B-----5:R-:W-:Y:S02]  /*0150*/  IMAD.WIDE R8, R11, 0x4, R8 ;  /* 0x000000040b087825 */ /* 0x020fe400078e0208 */
[----:B------:R-:W2:Y:S04]  /*0160*/  @!P0 LDG.E.CONSTANT R0, desc[UR6][R2.64] ;  /* 0x0000000602008981 */ /* 0x000ea8000c1e9900 */
[----:B------:R-:W3:Y:S01]  /*0170*/  @!P0 LDG.E.CONSTANT R11, desc[UR6][R8.64] ;  /* 0x00000006080b8981 */ /* 0x000ee2000c1e9900 */
[----:B------:R-:W-:-:S04]  /*0180*/  IADD3 R18, PT, PT, R10, 0x80, RZ ;  /* 0x000000800a127810 */ /* 0x000fc80007ffe0ff */
[----:B------:R-:W-:Y:S02]  /*0190*/  ISETP.GT.AND P1, PT, R18, 0x27a4, PT ;  /* 0x000027a41200780c */ /* 0x000fe40003f24270 */
[----:B------:R-:W-:-:S04]  /*01a0*/  IADD3 R18, PT, PT, R10, 0x100, RZ ;  /* 0x000001000a127810 */ /* 0x000fc80007ffe0ff */
[----:B------:R-:W-:-:S07]  /*01b0*/  ISETP.GT.AND P2, PT, R18, 0x27a4, PT ;  /* 0x000027a41200780c */ /* 0x000fce0003f44270 */
[----:B------:R-:W4:Y:S04]  /*01c0*/  @!P1 LDG.E.CONSTANT R24, desc[UR6][R2.64] ;  /* 0x0000000602189981 */ /* 0x000f28000c1e9900 */
[----:B------:R-:W4:Y:S04]  /*01d0*/  @!P1 LDG.E.CONSTANT R25, desc[UR6][R4.64+0x200] ;  /* 0x0002000604199981 */ /* 0x000f28000c1e9900 */
[----:B------:R-:W5:Y:S04]  /*01e0*/  @!P1 LDG.E.CONSTANT R19, desc[UR6][R8.64+0x200] ;  /* 0x0002000608139981 */ /* 0x000f68000c1e9900 */
[----:B------:R-:W5:Y:S04]  /*01f0*/  @!P2 LDG.E.CONSTANT R20, desc[UR6][R2.64] ;  /* 0x000000060214a981 */ /* 0x000f68000c1e9900 */
[----:B------:R-:W5:Y:S04]  /*0200*/  @!P2 LDG.E.CONSTANT R21, desc[UR6][R4.64+0x400] ;  /* 0x000400060415a981 */ /* 0x000f68000c1e9900 */
[----:B------:R-:W5:Y:S01]  /*0210*/  @!P2 LDG.E.CONSTANT R23, desc[UR6][R8.64+0x400] ;  /* 0x000400060817a981 */ /* 0x000f62000c1e9900 */
[----:B------:R-:W-:Y:S01]  /*0220*/  IADD3 R18, PT, PT, R10, 0x180, RZ ;  /* 0x000001800a127810 */ /* 0x000fe20007ffe0ff */
[----:B------:R-:W-:-:S03]  /*0230*/  HFMA2 R22, -RZ, RZ, 0, 0 ;  /* 0x00000000ff167431 */ /* 0x000fc600000001ff */
[----:B------:R-:W-:Y:S02]  /*0240*/  ISETP.GT.AND P3, PT, R18, 0x27a4, PT ;  /* 0x000027a41200780c */ /* 0x000fe40003f64270 */
[----:B------:R-:W-:Y:S01]  /*0250*/  MOV R18, RZ ;  /* 0x000000ff00127202 */ /* 0x000fe20000000f00 */
[----:B--2---:R-:W-:-:S04]  /*0260*/  @!P0 FADD R0, R27, -R0 ;  /* 0x800000001b008221 */ /* 0x004fc80000000000 */
[----:B---3--:R-:W-:-:S04]  /*0270*/  @!P0 FFMA R22, R0, R11, RZ ;  /* 0x0000000b00168223 */ /* 0x008fc800000000ff */
[----:B------:R-:W-:Y:S02]  /*0280*/  @!P0 FFMA R18, -R0, R11, R22 ;  /* 0x0000000b00128223 */ /* 0x000fe40000000116 */
[----:B------:R-:W2:Y:S04]  /*0290*/  @!P3 LDG.E.CONSTANT R0, desc[UR6][R2.64] ;  /* 0x000000060200b981 */ /* 0x000ea8000c1e9900 */
[----:B------:R-:W2:Y:S01]  /*02a0*/  @!P3 LDG.E.CONSTANT R11, desc[UR6][R4.64+0x600] ;  /* 0x00060006040bb981 */ /* 0x000ea2000c1e9900 */
[----:B----4-:R-:W-:-:S04]  /*02b0*/  @!P1 FADD R25, -R24, R25 ;  /* 0x0000001918199221 */ /* 0x010fc80000000100 */
[----:B-----5:R-:W-:-:S04]  /*02c0*/  @!P1 FFMA R25, R25, R19, -R18 ;  /* 0x0000001319199223 */ /* 0x020fc80000000812 */
[----:B------:R-:W-:-:S04]  /*02d0*/  @!P1 FADD R19, R25, R22 ;  /* 0x0000001619139221 */ /* 0x000fc80000000000 */
[----:B------:R-:W-:Y:S01]  /*02e0*/  @!P1 FADD R24, R19, -R22 ;  /* 0x8000001613189221 */ /* 0x000fe20000000000 */
[----:B------:R-:W-:Y:S01]  /*02f0*/  @!P2 FADD R21, -R20, R21 ;  /* 0x000000151415a221 */ /* 0x000fe20000000100 */
[----:B------:R-:W-:Y:S02]  /*0300*/  IADD3 R20, PT, PT, R10, 0x200, RZ ;  /* 0x000002000a147810 */ /* 0x000fe40007ffe0ff */
[----:B------:R-:W-:Y:S01]  /*0310*/  @!P1 FADD R18, -R25, R24 ;  /* 0x0000001819129221 */ /* 0x000fe20000000100 */
[----:B------:R-:W-:-:S03]  /*0320*/  @P1 MOV R19, R22 ;  /* 0x0000001600131202 */ /* 0x000fc60000000f00 */
[----:B------:R-:W-:Y:S01]  /*0330*/  @!P2 FFMA R22, R21, R23, -R18 ;  /* 0x000000171516a223 */ /* 0x000fe20000000812 */
[----:B------:R-:W-:Y:S01]  /*0340*/  ISETP.GT.AND P1, PT, R20, 0x27a4, PT ;  /* 0x000027a41400780c */ /* 0x000fe20003f24270 */
[----:B------:R-:W3:Y:S02]  /*0350*/  @!P3 LDG.E.CONSTANT R23, desc[UR6][R8.64+0x600] ;  /* 0x000600060817b981 */ /* 0x000ee4000c1e9900 */
[----:B------:R-:W-:-:S04]  /*0360*/  @!P2 FADD R20, R22, R19 ;  /* 0x000000131614a221 */ /* 0x000fc80000000000 */
[----:B------:R-:W-:-:S04]  /*0370*/  @!P2 FADD R21, R20, -R19 ;  /* 0x800000131415a221 */ /* 0x000fc80000000000 */
[----:B------:R-:W-:Y:S01]  /*0380*/  @!P2 FADD R18, -R22, R21 ;  /* 0x000000151612a221 */ /* 0x000fe20000000100 */
[----:B------:R-:W-:Y:S01]  /*0390*/  VIADD R21, R10, 0x280 ;  /* 0x000002800a157836 */ /* 0x000fe20000000000 */
[----:B------:R-:W4:Y:S04]  /*03a0*/  @!P1 LDG.E.CONSTANT R24, desc[UR6][R2.64] ;  /* 0x0000000602189981 */ /* 0x000f28000c1e9900 */
[----:B------:R-:W4:Y:S01]  /*03b0*/  @!P1 LDG.E.CONSTANT R27, desc[UR6][R4.64+0x800] ;  /* 0x00080006041b9981 */ /* 0x000f22000c1e9900 */
[----:B------:R-:W-:-:S03]  /*03c0*/  ISETP.GT.AND P0, PT, R21, 0x27a4, PT ;  /* 0x000027a41500780c */ /* 0x000fc60003f04270 */
[----:B------:R-:W5:Y:S10]  /*03d0*/  @!P1 LDG.E.CONSTANT R25, desc[UR6][R8.64+0x800] ;  /* 0x0008000608199981 */ /* 0x000f74000c1e9900 */
[----:B------:R-:W5:Y:S04]  /*03e0*/  @!P0 LDG.E.CONSTANT R21, desc[UR6][R2.64] ;  /* 0x0000000602158981 */ /* 0x000f68000c1e9900 */
[----:B------:R-:W5:Y:S01]  /*03f0*/  @!P0 LDG.E.CONSTANT R22, desc[UR6][R4.64+0xa00] ;  /* 0x000a000604168981 */ /* 0x000f62000c1e9900 */
[----:B--2---:R-:W-:-:S03]  /*0400*/  @!P3 FADD R29, -R0, R11 ;  /* 0x0000000b001db221 */ /* 0x004fc60000000100 */
[----:B------:R-:W2:Y:S01]  /*0410*/  @!P0 LDG.E.CONSTANT R11, desc[UR6][R8.64+0xa00] ;  /* 0x000a0006080b8981 */ /* 0x000ea2000c1e9900 */
[----:B------:R-:W-:Y:S02]  /*0420*/  @P2 MOV R20, R19 ;  /* 0x0000001300142202 */ /* 0x000fe40000000f00 */
[----:B------:R-:W-:-:S04]  /*0430*/  IADD3 R19, PT, PT, R10, 0x300, RZ ;  /* 0x000003000a137810 */ /* 0x000fc80007ffe0ff */
[----:B------:R-:W-:Y:S01]  /*0440*/  ISETP.GT.AND P2, PT, R19, 0x27a4, PT ;  /* 0x000027a41300780c */ /* 0x000fe20003f44270 */
[----:B---3--:R-:W-:Y:S01]  /*0450*/  @!P3 FFMA R23, R29, R23, -R18 ;  /* 0x000000171d17b223 */ /* 0x008fe20000000812 */
[----:B----4-:R-:W-:-:S03]  /*0460*/  @!P1 FADD R27, -R24, R27 ;  /* 0x0000001b181b9221 */ /* 0x010fc60000000100 */
[----:B------:R-:W-:Y:S01]  /*0470*/  @!P3 FADD R0, R23, R20 ;  /* 0x000000141700b221 */ /* 0x000fe20000000000 */
[----:B------:R-:W-:-:S07]  /*0480*/  IADD3 R19, PT, PT, R10, 0x380, RZ ;  /* 0x000003800a137810 */ /* 0x000fce0007ffe0ff */
[----:B------:R-:W3:Y:S01]  /*0490*/  @!P2 LDG.E.CONSTANT R29, desc[UR6][R4.64+0xc00] ;  /* 0x000c0006041da981 */ /* 0x000ee2000c1e9900 */
[----:B------:R-:W-:Y:S01]  /*04a0*/  @!P3 FADD R26, R0, -R20 ;  /* 0x80000014001ab221 */ /* 0x000fe20000000000 */
[----:B------:R-:W-:-:S03]  /*04b0*/  @P3 MOV R0, R20 ;  /* 0x0000001400003202 */ /* 0x000fc60000000f00 */
[----:B------:R-:W-:-:S04]  /*04c0*/  @!P3 FADD R18, -R23, R26 ;  /* 0x0000001a1712b221 */ /* 0x000fc80000000100 */
[----:B-----5:R-:W-:-:S04]  /*04d0*/  @!P1 FFMA R27, R27, R25, -R18 ;  /* 0x000000191b1b9223 */ /* 0x020fc80000000812 */
[----:B------:R-:W-:-:S04]  /*04e0*/  @!P1 FADD R25, R27, R0 ;  /* 0x000000001b199221 */ /* 0x000fc80000000000 */
[----:B------:R-:W-:Y:S01]  /*04f0*/  @!P1 FADD R20, R25, -R0 ;  /* 0x8000000019149221 */ /* 0x000fe20000000000 */
[----:B------:R-:W-:Y:S01]  /*0500*/  @!P0 FADD R21, -R21, R22 ;  /* 0x0000001615158221 */ /* 0x000fe20000000100 */
[----:B------:R-:W-:Y:S01]  /*0510*/  @P1 MOV R25, R0 ;  /* 0x0000000000191202 */ /* 0x000fe20000000f00 */
[----:B------:R-:W3:Y:S01]  /*0520*/  @!P2 LDG.E.CONSTANT R22, desc[UR6][R2.64] ;  /* 0x000000060216a981 */ /* 0x000ee2000c1e9900 */
[----:B------:R-:W-:Y:S01]  /*0530*/  @!P1 FADD R18, -R27, R20 ;  /* 0x000000141b129221 */ /* 0x000fe20000000100 */
[----:B------:R-:W-:Y:S02]  /*0540*/  ISETP.GT.AND P1, PT, R19, 0x27a4, PT ;  /* 0x000027a41300780c */ /* 0x000fe40003f24270 */
[----:B------:R-:W4:Y:S01]  /*0550*/  @!P2 LDG.E.CONSTANT R27, desc[UR6][R8.64+0xc00] ;  /* 0x000c0006081ba981 */ /* 0x000f22000c1e9900 */
[----:B------:R-:W-:-:S04]  /*0560*/  IADD3 R19, PT, PT, R10, 0x400, RZ ;  /* 0x000004000a137810 */ /* 0x000fc80007ffe0ff */
[----:B------:R-:W-:-:S06]  /*0570*/  ISETP.GT.AND P3, PT, R19, 0x27a4, PT ;  /* 0x000027a41300780c */ /* 0x000fcc0003f64270 */
[----:B------:R-:W5:Y:S01]  /*0580*/  @!P1 LDG.E.CONSTANT R23, desc[UR6][R8.64+0xe00] ;  /* 0x000e000608179981 */ /* 0x000f62000c1e9900 */
[----:B------:R-:W-:-:S06]  /*0590*/  IADD3 R19, PT, PT, R10, 0x480, RZ ;  /* 0x000004800a137810 */ /* 0x000fcc0007ffe0ff */
[----:B------:R-:W5:Y:S01]  /*05a0*/  @!P3 LDG.E.CONSTANT R10, desc[UR6][R4.64+0x1000] ;  /* 0x00100006040ab981 */ /* 0x000f62000c1e9900 */
[----:B------:R-:W-:-:S03]  /*05b0*/  ISETP.GT.AND P4, PT, R19, 0x27a4, PT ;  /* 0x000027a41300780c */ /* 0x000fc60003f84270 */
[----:B------:R-:W5:Y:S10]  /*05c0*/  @!P3 LDG.E.CONSTANT R19, desc[UR6][R8.64+0x1000] ;  /* 0x001000060813b981 */ /* 0x000f74000c1e9900 */
[----:B------:R0:W5:Y:S04]  /*05d0*/  @!P4 LDG.E.CONSTANT R24, desc[UR6][R4.64+0x1200] ;  /* 0x001200060418c981 */ /* 0x000168000c1e9900 */
[----:B------:R-:W5:Y:S04]  /*05e0*/  @!P4 LDG.E.CONSTANT R26, desc[UR6][R2.64] ;  /* 0x00000006021ac981 */ /* 0x000f68000c1e9900 */
[----:B------:R1:W5:Y:S01]  /*05f0*/  @!P4 LDG.E.CONSTANT R28, desc[UR6][R8.64+0x1200] ;  /* 0x00120006081cc981 */ /* 0x000362000c1e9900 */
[----:B--2---:R-:W-:-:S03]  /*0600*/  @!P0 FFMA R20, R21, R11, -R18 ;  /* 0x0000000b15148223 */ /* 0x004fc60000000812 */
[----:B------:R-:W2:Y:S01]  /*0610*/  @!P3 LDG.E.CONSTANT R21, desc[UR6][R2.64] ;  /* 0x000000060215b981 */ /* 0x000ea2000c1e9900 */
[----:B------:R-:W-:-:S04]  /*0620*/  @!P0 FADD R0, R20, R25 ;  /* 0x0000001914008221 */ /* 0x000fc80000000000 */
[----:B------:R-:W-:-:S04]  /*0630*/  @!P0 FADD R11, R0, -R25 ;  /* 0x80000019000b8221 */ /* 0x000fc80000000000 */
[----:B------:R-:W-:Y:S02]  /*0640*/  @!P0 FADD R18, -R20, R11 ;  /* 0x0000000b14128221 */ /* 0x000fe40000000100 */
[----:B------:R-:W5:Y:S04]  /*0650*/  @!P1 LDG.E.CONSTANT R20, desc[UR6][R2.64] ;  /* 0x0000000602149981 */ /* 0x000f68000c1e9900 */
[----:B------:R-:W5:Y:S01]  /*0660*/  @!P1 LDG.E.CONSTANT R11, desc[UR6][R4.64+0xe00] ;  /* 0x000e0006040b9981 */ /* 0x000f62000c1e9900 */
[----:B------:R-:W-:Y:S01]  /*0670*/  @P0 IMAD.MOV.U32 R0, RZ, RZ, R25 ;  /* 0x000000ffff000224 */ /* 0x000fe200078e0019 */
[----:B------:R-:W1:Y:S01]  /*0680*/  LDCU UR4, c[0x0][0x360] ;  /* 0x00006c00ff0477ac */ /* 0x000e620008000800 */
[----:B------:R-:W-:Y:S01]  /*0690*/  LOP3.LUT P0, RZ, R14, 0x7f, RZ, 0xc0, !PT ;  /* 0x0000007f0eff7812 */ /* 0x000fe2000780c0ff */
[----:B---3--:R-:W-:-:S04]  /*06a0*/  @!P2 FADD R29, -R22, R29 ;  /* 0x0000001d161da221 */ /* 0x008fc80000000100 */
[----:B----4-:R-:W-:-:S04]  /*06b0*/  @!P2 FFMA R27, R29, R27, -R18 ;  /* 0x0000001b1d1ba223 */ /* 0x010fc80000000812 */
[----:B------:R-:W-:-:S04]  /*06c0*/  @!P2 FADD R25, R27, R0 ;  /* 0x000000001b19a221 */ /* 0x000fc80000000000 */
[----:B------:R-:W-:Y:S01]  /*06d0*/  @!P2 FADD R22, R25, -R0 ;  /* 0x800000001916a221 */ /* 0x000fe20000000000 */
[----:B------:R-:W-:-:S03]  /*06e0*/  @P2 MOV R25, R0 ;  /* 0x0000000000192202 */ /* 0x000fc60000000f00 */
[----:B------:R-:W-:Y:S01]  /*06f0*/  @!P2 FADD R18, -R27, R22 ;  /* 0x000000161b12a221 */ /* 0x000fe20000000100 */
[----:B------:R-:W-:Y:S01]  /*0700*/  BSSY B0, `(.L_x_0) ;  /* 0x000003d000007945 */ /* 0x000fe20003800000 */
[----:B-----5:R-:W-:-:S04]  /*0710*/  @!P1 FADD R11, -R20, R11 ;  /* 0x0000000b140b9221 */ /* 0x020fc80000000100 */
[----:B------:R-:W-:Y:S02]  /*0720*/  @!P1 FFMA R0, R11, R23, -R18 ;  /* 0x000000170b009223 */ /* 0x000fe40000000812 */
[----:B------:R-:W3:Y:S02]  /*0730*/  S2R R23, SR_TID.Y ;  /* 0x0000000000177919 */ /* 0x000ee40000002200 */
[--C-:B0-----:R-:W-:Y:S01]  /*0740*/  @!P1 FADD R4, R0, R25.reuse ;  /* 0x0000001900049221 */ /* 0x101fe20000000000 */
[----:B------:R-:W0:Y:S03]  /*0750*/  S2R R11, SR_CgaCtaId ;  /* 0x00000000000b7919 */ /* 0x000e260000008800 */
[----:B------:R-:W-:Y:S01]  /*0760*/  @!P1 FADD R5, R4, -R25 ;  /* 0x8000001904059221 */ /* 0x000fe20000000000 */
[----:B--2---:R-:W-:-:S03]  /*0770*/  @!P3 FADD R21, -R21, R10 ;  /* 0x0000000a1515b221 */ /* 0x004fc60000000100 */
[----:B------:R-:W-:Y:S01]  /*0780*/  @!P1 FADD R18, -R0, R5 ;  /* 0x0000000500129221 */ /* 0x000fe20000000100 */
[----:B------:R-:W-:-:S03]  /*0790*/  @P1 MOV R4, R25 ;  /* 0x0000001900041202 */ /* 0x000fc60000000f00 */
[----:B------:R-:W-:-:S04]  /*07a0*/  @!P3 FFMA R19, R21, R19, -R18 ;  /* 0x000000131513b223 */ /* 0x000fc80000000812 */
[----:B------:R-:W-:-:S04]  /*07b0*/  @!P3 FADD R0, R19, R4 ;  /* 0x000000041300b221 */ /* 0x000fc80000000000 */
[----:B-1----:R-:W-:Y:S01]  /*07c0*/  @!P3 FADD R8, R0, -R4 ;  /* 0x800000040008b221 */ /* 0x002fe20000000000 */
[----:B------:R-:W-:Y:S01]  /*07d0*/  @!P4 FADD R5, -R26, R24 ;  /* 0x000000181a05c221 */ /* 0x000fe20000000100 */
[----:B------:R-:W-:Y:S02]  /*07e0*/  MOV R10, 0x400 ;  /* 0x00000400000a7802 */ /* 0x000fe40000000f00 */
[----:B------:R-:W-:Y:S01]  /*07f0*/  @!P3 FADD R18, -R19, R8 ;  /* 0x000000081312b221 */ /* 0x000fe20000000100 */
[----:B------:R-:W-:-:S03]  /*0800*/  @P3 MOV R0, R4 ;  /* 0x0000000400003202 */ /* 0x000fc60000000f00 */
[----:B------:R-:W-:Y:S01]  /*0810*/  @!P4 FFMA R19, R5, R28, -R18 ;  /* 0x0000001c0513c223 */ /* 0x000fe20000000812 */
[----:B---3--:R-:W-:Y:S01]  /*0820*/  IMAD R8, R23, UR4, R14 ;  /* 0x0000000417087c24 */ /* 0x008fe2000f8e020e */
[----:B------:R-:W-:Y:S02]  /*0830*/  IADD3 R18, PT, PT, R10, 0x20, RZ ;  /* 0x000000200a127810 */ /* 0x000fe40007ffe0ff */
[C---:B0-----:R-:W-:Y:S02]  /*0840*/  @!P0 LEA R9, R11.reuse, R10, 0x18 ;  /* 0x0000000a0b098211 */ /* 0x041fe400078ec0ff */
[C---:B------:R-:W-:Y:S02]  /*0850*/  LOP3.LUT R4, R8.reuse, 0x7f, RZ, 0xc0, !PT ;  /* 0x0000007f08047812 */ /* 0x040fe400078ec0ff */
[----:B------:R-:W-:Y:S02]  /*0860*/  LOP3.LUT R5, R8, 0xffffff80, RZ, 0xc0, !PT ;  /* 0xffffff8008057812 */ /* 0x000fe400078ec0ff */
[----:B------:R-:W-:-:S02]  /*0870*/  LEA R8, R11, R18, 0x18 ;  /* 0x000000120b087211 */ /* 0x000fc400078ec0ff */
[----:B------:R-:W-:-:S05]  /*0880*/  @!P0 LEA R18, R16, R9, 0x2 ;  /* 0x0000000910128211 */ /* 0x000fca00078e10ff */
[----:B------:R-:W-:Y:S01]  /*0890*/  @!P0 STS [R18], RZ ;  /* 0x000000ff12008388 */ /* 0x000fe20000000800 */
[----:B------:R-:W-:Y:S01]  /*08a0*/  IADD3 R21, PT, PT, R4, R5, RZ ;  /* 0x0000000504157210 */ /* 0x000fe20007ffe0ff */
[----:B------:R-:W-:-:S03]  /*08b0*/  @!P4 FADD R0, R0, R19 ;  /* 0x000000130000c221 */ /* 0x000fc60000000000 */
[----:B------:R-:W-:Y:S01]  /*08c0*/  LEA R9, R21, R8, 0x2 ;  /* 0x0000000815097211 */ /* 0x000fe200078e10ff */
[----:B------:R-:W-:Y:S01]  /*08d0*/  BAR.SYNC.DEFER_BLOCKING 0x0 ;  /* 0x0000000000007b1d */ /* 0x000fe20000010000 */
[----:B------:R-:W-:-:S05]  /*08e0*/  ISETP.GT.U32.AND P1, PT, R4, 0x3f, PT ;  /* 0x0000003f0400780c */ /* 0x000fca0003f24070 */
[----:B------:R-:W-:Y:S02]  /*08f0*/  STS [R9], R0 ;  /* 0x0000000009007388 */ /* 0x000fe40000000800 */
[----:B------:R-:W-:Y:S06]  /*0900*/  BAR.SYNC.DEFER_BLOCKING 0x0 ;  /* 0x0000000000007b1d */ /* 0x000fec0000010000 */
[----:B------:R-:W-:Y:S04]  /*0910*/  @!P1 LDS R19, [R9] ;  /* 0x0000000009139984 */ /* 0x000fe80000000800 */
[----:B------:R-:W0:Y:S01]  /*0920*/  @!P1 LDS R20, [R9+0x100] ;  /* 0x0001000009149984 */ /* 0x000e220000000800 */
[----:B------:R-:W-:Y:S01]  /*0930*/  ISETP.GT.U32.AND P0, PT, R4, 0x1f, PT ;  /* 0x0000001f0400780c */ /* 0x000fe20003f04070 */
[----:B0-----:R-:W-:-:S05]  /*0940*/  @!P1 FADD R20, R19, R20 ;  /* 0x0000001413149221 */ /* 0x001fca0000000000 */
[----:B------:R-:W-:Y:S01]  /*0950*/  @!P1 STS [R9], R20 ;  /* 0x0000001409009388 */ /* 0x000fe20000000800 */
[----:B------:R-:W-:Y:S06]  /*0960*/  BAR.SYNC.DEFER_BLOCKING 0x0 ;  /* 0x0000000000007b1d */ /* 0x000fec0000010000 */
[----:B------:R-:W-:Y:S04]  /*0970*/  @!P0 LDS R19, [R9] ;  /* 0x0000000009138984 */ /* 0x000fe80000000800 */
[----:B------:R-:W0:Y:S02]  /*0980*/  @!P0 LDS R18, [R9+0x80] ;  /* 0x0000800009128984 */ /* 0x000e240000000800 */
[----:B0-----:R-:W-:-:S05]  /*0990*/  @!P0 FADD R18, R19, R18 ;  /* 0x0000001213128221 */ /* 0x001fca0000000000 */
[----:B------:R0:W-:Y:S01]  /*09a0*/  @!P0 STS [R9], R18 ;  /* 0x0000001209008388 */ /* 0x0001e20000000800 */
[----:B------:R-:W-:Y:S01]  /*09b0*/  BAR.SYNC.DEFER_BLOCKING 0x0 ;  /* 0x0000000000007b1d */ /* 0x000fe20000010000 */
[----:B------:R-:W-:-:S13]  /*09c0*/  ISETP.GE.U32.AND P0, PT, R4, 0x20, PT ;  /* 0x000000200400780c */ /* 0x000fda0003f06070 */
[----:B0-----:R-:W-:Y:S05]  /*09d0*/  @P0 BRA `(.L_x_1) ;  /* 0x00000000003c0947 */ /* 0x001fea0003800000 */
[----:B------:R0:W1:Y:S01]  /*09e0*/  LDS R0, [R9] ;  /* 0x0000000009007984 */ /* 0x0000620000000800 */
[----:B------:R-:W-:-:S03]  /*09f0*/  UMOV UR4, 0xffffffff ;  /* 0xffffffff00047882 */ /* 0x000fc60000000000 */
[----:B------:R-:W-:Y:S05]  /*0a00*/  BRA.DIV UR4, `(.L_x_2) ;  /* 0x0000000e04b47947 */ /* 0x000fea000b800000 */
[----:B-1----:R-:W1:Y:S02]  /*0a10*/  SHFL.DOWN PT, R19, R0, 0x10, 0x1f ;  /* 0x0a001f0000137f89 */ /* 0x002e6400000e0000 */
[----:B-1----:R-:W-:-:S05]  /*0a20*/  FADD R19, R0, R19 ;  /* 0x0000001300137221 */ /* 0x002fca0000000000 */
[----:B------:R-:W1:Y:S02]  /*0a30*/  SHFL.DOWN PT, R18, R19, 0x8, 0x1f ;  /* 0x09001f0013127f89 */ /* 0x000e6400000e0000 */
[----:B-1----:R-:W-:-:S05]  /*0a40*/  FADD R18, R19, R18 ;  /* 0x0000001213127221 */ /* 0x002fca0000000000 */
[----:B------:R-:W1:Y:S02]  /*0a50*/  SHFL.DOWN PT, R21, R18, 0x4, 0x1f ;  /* 0x08801f0012157f89 */ /* 0x000e6400000e0000 */
[----:B-1----:R-:W-:-:S05]  /*0a60*/  FADD R21, R18, R21 ;  /* 0x0000001512157221 */ /* 0x002fca0000000000 */
[----:B------:R-:W1:Y:S02]  /*0a70*/  SHFL.DOWN PT, R20, R21, 0x2, 0x1f ;  /* 0x08401f0015147f89 */ /* 0x000e6400000e0000 */
[----:B-1----:R-:W-:-:S05]  /*0a80*/  FADD R20, R21, R20 ;  /* 0x0000001415147221 */ /* 0x002fca0000000000 */
[----:B------:R1:W2:Y:S02]  /*0a90*/  SHFL.DOWN PT, R23, R20, 0x1, 0x1f ;  /* 0x08201f0014177f89 */ /* 0x0002a400000e0000 */
.L_x_10:
[----:B------:R-:W-:Y:S01]  /*0aa0*/  ISETP.NE.AND P0, PT, R4, RZ, PT ;  /* 0x000000ff0400720c */ /* 0x000fe20003f05270 */
[----:B-12---:R-:W-:-:S12]  /*0ab0*/  FADD R20, R20, R23 ;  /* 0x0000001714147221 */ /* 0x006fd80000000000 */
[----:B------:R1:W-:Y:S02]  /*0ac0*/  @!P0 STS [R9], R20 ;  /* 0x0000001409008388 */ /* 0x0003e40000000800 */
.L_x_1:
[----:B------:R-:W-:Y:S05]  /*0ad0*/  BSYNC B0 ;  /* 0x0000000000007941 */ /* 0x000fea0003800000 */
.L_x_0:
[C---:B------:R-:W-:Y:S01]  /*0ae0*/  IADD3 R18, PT, PT, R12.reuse, 0x80, RZ ;  /* 0x000000800c127810 */ /* 0x040fe20007ffe0ff */
[----:B-1----:R-:W-:Y:S02]  /*0af0*/  VIADD R20, R12, 0x100 ;  /* 0x000001000c147836 */ /* 0x002fe40000000000 */
[C---:B0-----:R-:W-:Y:S02]  /*0b00*/  IMAD R9, R13.reuse, 0x4f5, R12 ;  /* 0x000004f50d097824 */ /* 0x041fe400078e020c */
[C---:B------:R-:W-:Y:S02]  /*0b10*/  IMAD R0, R13.reuse, 0x4f5, R18 ;  /* 0x000004f50d007824 */ /* 0x040fe400078e0212 */
[----:B------:R-:W-:Y:S01]  /*0b20*/  IMAD R19, R13, 0x4f5, R20 ;  /* 0x000004f50d137824 */ /* 0x000fe200078e0214 */
[----:B------:R-:W-:Y:S02]  /*0b30*/  ISETP.GT.AND P3, PT, R9, 0x27a4, PT ;  /* 0x000027a40900780c */ /* 0x000fe40003f64270 */
[----:B------:R-:W-:Y:S01]  /*0b40*/  ISETP.GE.AND P2, PT, R0, 0x27a5, PT ;  /* 0x000027a50000780c */ /* 0x000fe20003f46270 */
[----:B------:R-:W-:Y:S01]  /*0b50*/  IMAD R0, R16, 0x27a5, R9 ;  /* 0x000027a510007824 */ /* 0x000fe200078e0209 */
[----:B------:R-:W-:-:S02]  /*0b60*/  ISETP.GE.AND P1, PT, R19, 0x27a5, PT ;  /* 0x000027a51300780c */ /* 0x000fc40003f26270 */
[----:B------:R-:W-:Y:S01]  /*0b70*/  ISETP.LT.AND P2, PT, R18, 0x4f5, !P2 ;  /* 0x000004f51200780c */ /* 0x000fe20005741270 */
[----:B------:R-:W-:Y:S01]  /*0b80*/  IMAD R0, R15, 0x13d28, R0 ;  /* 0x00013d280f007824 */ /* 0x000fe200078e0200 */
[----:B------:R-:W-:-:S03]  /*0b90*/  ISETP.LT.AND P1, PT, R20, 0x4f5, !P1 ;  /* 0x000004f51400780c */ /* 0x000fc60004f21270 */
[----:B------:R-:W-:Y:S02]  /*0ba0*/  IMAD.WIDE R6, R0, 0x4, R6 ;  /* 0x0000000400067825 */ /* 0x000fe400078e0206 */
[----:B------:R-:W2:Y:S04]  /*0bb0*/  @!P3 LDG.E.CONSTANT R22, desc[UR6][R2.64] ;  /* 0x000000060216b981 */ /* 0x000ea8000c1e9900 */
[----:B------:R-:W2:Y:S04]  /*0bc0*/  @!P3 LDG.E.CONSTANT R19, desc[UR6][R6.64] ;  /* 0x000000060613b981 */ /* 0x000ea8000c1e9900 */
[----:B------:R-:W3:Y:S04]  /*0bd0*/  @P2 LDG.E.CONSTANT R23, desc[UR6][R2.64] ;  /* 0x0000000602172981 */ /* 0x000ee8000c1e9900 */
[----:B------:R-:W3:Y:S04]  /*0be0*/  @P2 LDG.E.CONSTANT R20, desc[UR6][R6.64+0x200] ;  /* 0x0002000606142981 */ /* 0x000ee8000c1e9900 */
[----:B------:R-:W4:Y:S04]  /*0bf0*/  @P1 LDG.E.CONSTANT R9, desc[UR6][R2.64] ;  /* 0x0000000602091981 */ /* 0x000f28000c1e9900 */
[----:B------:R-:W4:Y:S01]  /*0c00*/  @P1 LDG.E.CONSTANT R18, desc[UR6][R6.64+0x400] ;  /* 0x0004000606121981 */ /* 0x000f22000c1e9900 */
[----:B------:R-:W-:Y:S05]  /*0c10*/  WARPSYNC.ALL ;  /* 0x0000000000007948 */ /* 0x000fea0003800000 */
[----:B------:R-:W-:Y:S01]  /*0c20*/  BAR.SYNC.DEFER_BLOCKING 0x0 ;  /* 0x0000000000007b1d */ /* 0x000fe20000010000 */
[----:B------:R-:W-:-:S02]  /*0c30*/  ISETP.NE.AND P0, PT, R4, RZ, PT ;  /* 0x000000ff0400720c */ /* 0x000fc40003f05270 */
[----:B------:R-:W-:-:S11]  /*0c40*/  PLOP3.LUT P4, PT, PT, PT, PT, 0x80, 0x8 ;  /* 0x000000000008781c */ /* 0x000fd60003f8f070 */
[----:B------:R-:W-:Y:S02]  /*0c50*/  @!P0 LEA R21, R11, R10, 0x18 ;  /* 0x0000000a0b158211 */ /* 0x000fe400078ec0ff */
[----:B------:R-:W-:Y:S02]  /*0c60*/  @!P0 LEA R5, R5, R8, 0x2 ;  /* 0x0000000805058211 */ /* 0x000fe400078e10ff */
[----:B------:R-:W-:Y:S02]  /*0c70*/  @!P0 LEA R21, R16, R21, 0x2 ;  /* 0x0000001510158211 */ /* 0x000fe400078e10ff */
[----:B------:R-:W-:Y:S02]  /*0c80*/  IADD3 R8, PT, PT, R12, 0x180, RZ ;  /* 0x000001800c087810 */ /* 0x000fe40007ffe0ff */
[----:B------:R-:W-:Y:S04]  /*0c90*/  @!P0 LDS R5, [R5] ;  /* 0x0000000005058984 */ /* 0x000fe80000000800 */
[----:B------:R-:W0:Y:S02]  /*0ca0*/  @!P0 LDS R4, [R21] ;  /* 0x0000000015048984 */ /* 0x000e240000000800 */
[----:B0-----:R-:W-:Y:S01]  /*0cb0*/  @!P0 FADD R4, R5, R4 ;  /* 0x0000000405048221 */ /* 0x001fe20000000000 */
[----:B------:R-:W-:-:S04]  /*0cc0*/  IMAD R5, R13, 0x4f5, R8 ;  /* 0x000004f50d057824 */ /* 0x000fc800078e0208 */
[----:B------:R0:W-:Y:S01]  /*0cd0*/  @!P0 STS [R21], R4 ;  /* 0x0000000415008388 */ /* 0x0001e20000000800 */
[----:B--2---:R-:W-:-:S04]  /*0ce0*/  @!P3 FADD R19, -R22, R19 ;  /* 0x000000131613b221 */ /* 0x004fc80000000100 */
[----:B------:R-:W-:Y:S01]  /*0cf0*/  @!P3 FMUL R27, R19, 1.4426950216293334961 ;  /* 0x3fb8aa3b131bb820 */ /* 0x000fe20000400000 */
[----:B---3--:R-:W-:Y:S01]  /*0d00*/  @P2 FADD R20, -R23, R20 ;  /* 0x0000001417142221 */ /* 0x008fe20000000100 */
[----:B------:R-:W-:Y:S03]  /*0d10*/  BAR.SYNC.DEFER_BLOCKING 0x0 ;  /* 0x0000000000007b1d */ /* 0x000fe60000010000 */
[----:B------:R-:W-:Y:S01]  /*0d20*/  @!P3 FSETP.GEU.AND P5, PT, R27, -126, PT ;  /* 0xc2fc00001b00b80b */ /* 0x000fe20003fae000 */
[----:B------:R-:W-:-:S03]  /*0d30*/  @P2 FMUL R26, R20, 1.4426950216293334961 ;  /* 0x3fb8aa3b141a2820 */ /* 0x000fc60000400000 */
[----:B------:R-:W-:Y:S01]  /*0d40*/  @!P3 PLOP3.LUT P4, PT, P5, PT, PT, 0x80, 0x8 ;  /* 0x000000000008b81c */ /* 0x000fe20002f8f070 */
[----:B----4-:R-:W-:Y:S01]  /*0d50*/  @P1 FADD R9, -R9, R18 ;  /* 0x0000001209091221 */ /* 0x010fe20000000100 */
[----:B------:R-:W-:Y:S02]  /*0d60*/  @P2 FSETP.GEU.AND P6, PT, R26, -126, PT ;  /* 0xc2fc00001a00280b */ /* 0x000fe40003fce000 */
[----:B------:R-:W-:Y:S01]  /*0d70*/  PLOP3.LUT P5, PT, PT, PT, PT, 0x80, 0x8 ;  /* 0x000000000008781c */ /* 0x000fe20003faf070 */
[----:B------:R-:W-:Y:S01]  /*0d80*/  @P1 FMUL R25, R9, 1.4426950216293334961 ;  /* 0x3fb8aa3b09191820 */ /* 0x000fe20000400000 */
[----:B------:R-:W-:Y:S02]  /*0d90*/  @P2 PLOP3.LUT P5, PT, P6, PT, PT, 0x80, 0x8 ;  /* 0x000000000008281c */ /* 0x000fe400037af070 */
[----:B------:R-:W-:Y:S02]  /*0da0*/  PLOP3.LUT P6, PT, PT, PT, PT, 0x80, 0x8 ;  /* 0x000000000008781c */ /* 0x000fe40003fcf070 */
[----:B------:R-:W-:-:S04]  /*0db0*/  @P1 FSETP.GEU.AND P0, PT, R25, -126, PT ;  /* 0xc2fc00001900180b */ /* 0x000fc80003f0e000 */
[----:B------:R-:W-:Y:S02]  /*0dc0*/  @P1 PLOP3.LUT P6, PT, P0, PT, PT, 0x80, 0x8 ;  /* 0x000000000008181c */ /* 0x000fe400007cf070 */
[----:B------:R-:W-:Y:S02]  /*0dd0*/  ISETP.GE.AND P0, PT, R5, 0x27a5, PT ;  /* 0x000027a50500780c */ /* 0x000fe40003f06270 */
[----:B0-----:R-:W0:Y:S02]  /*0de0*/  LDC.64 R4, c[0x0][0x390] ;  /* 0x0000e400ff047b82 */ /* 0x001e240000000a00 */
[----:B------:R-:W-:-:S06]  /*0df0*/  ISETP.LT.AND P0, PT, R8, 0x4f5, !P0 ;  /* 0x000004f50800780c */ /* 0x000fcc0004701270 */
[----:B------:R-:W1:Y:S07]  /*0e00*/  LDC.64 R8, c[0x0][0x398] ;  /* 0x0000e600ff087b82 */ /* 0x000e6e0000000a00 */
[----:B------:R-:W2:Y:S04]  /*0e10*/  @P0 LDG.E.CONSTANT R22, desc[UR6][R2.64] ;  /* 0x0000000602160981 */ /* 0x000ea8000c1e9900 */
[----:B------:R-:W2:Y:S01]  /*0e20*/  @P0 LDG.E.CONSTANT R23, desc[UR6][R6.64+0x600] ;  /* 0x0006000606170981 */ /* 0x000ea2000c1e9900 */
[----:B0-----:R-:W-:-:S05]  /*0e30*/  IMAD.WIDE R4, R17, 0x4, R4 ;  /* 0x0000000411047825 */ /* 0x001fca00078e0204 */
[----:B------:R0:W5:Y:S01]  /*0e40*/  @!P3 LDG.E.CONSTANT R16, desc[UR6][R4.64] ;  /* 0x000000060410b981 */ /* 0x000162000c1e9900 */
[----:B-1----:R-:W-:-:S03]  /*0e50*/  IMAD.WIDE R8, R0, 0x4, R8 ;  /* 0x0000000400087825 */ /* 0x002fc600078e0208 */
[----:B------:R0:W5:Y:S04]  /*0e60*/  @P2 LDG.E.CONSTANT R17, desc[UR6][R4.64] ;  /* 0x0000000604112981 */ /* 0x000168000c1e9900 */
[----:B------:R0:W5:Y:S04]  /*0e70*/  @!P3 LDG.E.CONSTANT R19, desc[UR6][R8.64] ;  /* 0x000000060813b981 */ /* 0x000168000c1e9900 */
[----:B------:R0:W5:Y:S01]  /*0e80*/  @P2 LDG.E.CONSTANT R18, desc[UR6][R8.64+0x200] ;  /* 0x0002000608122981 */ /* 0x000162000c1e9900 */
[----:B------:R-:W-:Y:S01]  /*0e90*/  @!P5 FMUL R26, R26, 0.5 ;  /* 0x3f0000001a1ad820 */ /* 0x000fe20000400000 */
[----:B------:R-:W-:-:S03]  /*0ea0*/  @!P6 FMUL R25, R25, 0.5 ;  /* 0x3f0000001919e820 */ /* 0x000fc60000400000 */
[----:B------:R-:W1:Y:S01]  /*0eb0*/  @P2 MUFU.EX2 R21, R26 ;  /* 0x0000001a00152308 */ /* 0x000e620000000800 */
[----:B------:R-:W-:-:S07]  /*0ec0*/  @!P4 FMUL R27, R27, 0.5 ;  /* 0x3f0000001b1bc820 */ /* 0x000fce0000400000 */
[----:B------:R-:W3:Y:S08]  /*0ed0*/  @P1 MUFU.EX2 R24, R25 ;  /* 0x0000001900181308 */ /* 0x000ef00000000800 */
[----:B------:R-:W4:Y:S01]  /*0ee0*/  @!P3 MUFU.EX2 R20, R27 ;  /* 0x0000001b0014b308 */ /* 0x000f220000000800 */
[----:B------:R-:W-:Y:S01]  /*0ef0*/  IADD3 R28, PT, PT, R12, 0x200, RZ ;  /* 0x000002000c1c7810 */ /* 0x000fe20007ffe0ff */
[----:B-1----:R-:W-:Y:S01]  /*0f00*/  @!P5 FMUL R21, R21, R21 ;  /* 0x000000151515d220 */ /* 0x002fe20000400000 */
[----:B---3--:R-:W-:Y:S01]  /*0f10*/  @!P6 FMUL R24, R24, R24 ;  /* 0x000000181818e220 */ /* 0x008fe20000400000 */
[----:B------:R-:W-:Y:S01]  /*0f20*/  PLOP3.LUT P6, PT, PT, PT, PT, 0x80, 0x8 ;  /* 0x000000000008781c */ /* 0x000fe20003fcf070 */
[----:B----4-:R-:W-:Y:S01]  /*0f30*/  @!P4 FMUL R20, R20, R20 ;  /* 0x000000141414c220 */ /* 0x010fe20000400000 */
[----:B------:R-:W-:Y:S01]  /*0f40*/  BSSY.RECONVERGENT B0, `(.L_x_3) ;  /* 0x0000016000007945 */ /* 0x000fe20003800200 */
[----:B--2---:R-:W-:-:S04]  /*0f50*/  @P0 FADD R22, -R22, R23 ;  /* 0x0000001716160221 */ /* 0x004fc80000000100 */
[----:B------:R-:W-:Y:S01]  /*0f60*/  @P0 FMUL R22, R22, 1.4426950216293334961 ;  /* 0x3fb8aa3b16160820 */ /* 0x000fe20000400000 */
[----:B------:R-:W-:-:S04]  /*0f70*/  IMAD R23, R13, 0x4f5, R28 ;  /* 0x000004f50d177824 */ /* 0x000fc800078e021c */
[----:B------:R-:W-:-:S04]  /*0f80*/  @P0 FSETP.GEU.AND P5, PT, R22, -126, PT ;  /* 0xc2fc00001600080b */ /* 0x000fc80003fae000 */
[----:B------:R-:W-:Y:S02]  /*0f90*/  @P0 PLOP3.LUT P6, PT, P5, PT, PT, 0x80, 0x8 ;  /* 0x000000000008081c */ /* 0x000fe40002fcf070 */
[----:B------:R-:W-:Y:S02]  /*0fa0*/  ISETP.GE.AND P4, PT, R23, 0x27a5, PT ;  /* 0x000027a51700780c */ /* 0x000fe40003f86270 */
[----:B------:R-:W-:Y:S02]  /*0fb0*/  P2R R25, PR, RZ, 0x40 ;  /* 0x00000040ff197803 */ /* 0x000fe40000000000 */
[----:B------:R-:W-:Y:S02]  /*0fc0*/  ISETP.GT.AND P6, PT, R14, 0x7, PT ;  /* 0x000000070e00780c */ /* 0x000fe40003fc4270 */
[----:B------:R-:W-:-:S05]  /*0fd0*/  IADD3 R23, PT, PT, R12, 0x280, RZ ;  /* 0x000002800c177810 */ /* 0x000fca0007ffe0ff */
[----:B------:R-:W-:Y:S01]  /*0fe0*/  IMAD R26, R13, 0x4f5, R23 ;  /* 0x000004f50d1a7824 */ /* 0x000fe200078e0217 */
[----:B------:R-:W-:-:S04]  /*0ff0*/  ISETP.LT.AND P4, PT, R28, 0x4f5, !P4 ;  /* 0x000004f51c00780c */ /* 0x000fc80006781270 */
[----:B------:R-:W-:-:S04]  /*1000*/  ISETP.GE.AND P5, PT, R26, 0x27a5, PT ;  /* 0x000027a51a00780c */ /* 0x000fc80003fa6270 */
[----:B------:R-:W-:Y:S01]  /*1010*/  ISETP.LT.AND P5, PT, R23, 0x4f5, !P5 ;  /* 0x000004f51700780c */ /* 0x000fe20006fa1270 */
[----:B0-----:R-:W-:-:S12]  /*1020*/  @P6 BRA `(.L_x_4) ;  /* 0x00000000001c6947 */ /* 0x001fd80003800000 */
[----:B------:R-:W-:Y:S02]  /*1030*/  LEA R23, R11, R10, 0x18 ;  /* 0x0000000a0b177211 */ /* 0x000fe400078ec0ff */
[----:B------:R-:W0:Y:S01]  /*1040*/  LDC.64 R10, c[0x0][0x3a8] ;  /* 0x0000ea00ff0a7b82 */ /* 0x000e220000000a00 */
[----:B------:R-:W-:Y:S02]  /*1050*/  LEA R15, R15, R14, 0x3 ;  /* 0x0000000e0f0f7211 */ /* 0x000fe400078e18ff */
[----:B------:R-:W-:-:S06]  /*1060*/  LEA R23, R14, R23, 0x2 ;  /* 0x000000170e177211 */ /* 0x000fcc00078e10ff */
[----:B------:R-:W1:Y:S01]  /*1070*/  LDS R23, [R23] ;  /* 0x0000000017177984 */ /* 0x000e620000000800 */
[----:B0-----:R-:W-:-:S05]  /*1080*/  IMAD.WIDE R10, R15, 0x4, R10 ;  /* 0x000000040f0a7825 */ /* 0x001fca00078e020a */
[----:B-1----:R0:W-:Y:S02]  /*1090*/  REDG.E.ADD.F32.FTZ.RN.STRONG.GPU desc[UR6][R10.64], R23 ;  /* 0x000000170a0079a6 */ /* 0x0021e4000c12f306 */
.L_x_4:
[----:B------:R-:W-:Y:S05]  /*10a0*/  BSYNC.RECONVERGENT B0 ;  /* 0x0000000000007941 */ /* 0x000fea0003800200 */
.L_x_3:
[----:B------:R-:W-:Y:S01]  /*10b0*/  ISETP.NE.AND P6, PT, R25, RZ, PT ;  /* 0x000000ff1900720c */ /* 0x000fe20003fc5270 */
[----:B------:R-:W2:Y:S01]  /*10c0*/  @P1 LDG.E.CONSTANT R28, desc[UR6][R4.64] ;  /* 0x00000006041c1981 */ /* 0x000ea2000c1e9900 */
[----:B0-----:R-:W0:Y:S03]  /*10d0*/  LDC.64 R10, c[0x0][0x3b8] ;  /* 0x0000ee00ff0a7b82 */ /* 0x001e260000000a00 */
[----:B------:R-:W2:Y:S04]  /*10e0*/  @P1 LDG.E.CONSTANT R25, desc[UR6][R8.64+0x400] ;  /* 0x0004000608191981 */ /* 0x000ea8000c1e9900 */
[----:B------:R-:W3:Y:S04]  /*10f0*/  @P4 LDG.E.CONSTANT R23, desc[UR6][R2.64] ;  /* 0x0000000602174981 */ /* 0x000ee8000c1e9900 */
[----:B------:R-:W3:Y:S04]  /*1100*/  @P4 LDG.E.CONSTANT R14, desc[UR6][R6.64+0x800] ;  /* 0x00080006060e4981 */ /* 0x000ee8000c1e9900 */
[----:B------:R-:W4:Y:S04]  /*1110*/  @P5 LDG.E.CONSTANT R26, desc[UR6][R2.64] ;  /* 0x00000006021a5981 */ /* 0x000f28000c1e9900 */
[----:B------:R-:W4:Y:S01]  /*1120*/  @P5 LDG.E.CONSTANT R15, desc[UR6][R6.64+0xa00] ;  /* 0x000a0006060f5981 */ /* 0x000f22000c1e9900 */
[----:B-----5:R-:W-:Y:S01]  /*1130*/  @!P3 FFMA R16, -R20, R16, R19 ;  /* 0x000000101410b223 */ /* 0x020fe20000000113 */
[----:B------:R-:W-:Y:S01]  /*1140*/  @!P6 FMUL R22, R22, 0.5 ;  /* 0x3f0000001616e820 */ /* 0x000fe20000400000 */
[----:B------:R-:W-:Y:S01]  /*1150*/  @P2 FFMA R17, R17, -R21, R18 ;  /* 0x8000001511112223 */ /* 0x000fe20000000012 */
[----:B0-----:R-:W-:-:S02]  /*1160*/  IMAD.WIDE R10, R0, 0x2, R10 ;  /* 0x00000002000a7825 */ /* 0x001fc400078e020a */
[----:B------:R-:W-:Y:S01]  /*1170*/  @!P3 F2FP.F16.F32.PACK_AB R18, RZ, R16 ;  /* 0x00000010ff12b23e */ /* 0x000fe200000000ff */
[----:B------:R-:W4:Y:S01]  /*1180*/  @P4 LDG.E.CONSTANT R21, desc[UR6][R8.64+0x800] ;  /* 0x0008000608154981 */ /* 0x000f22000c1e9900 */
[----:B------:R-:W-:Y:S01]  /*1190*/  IADD3 R16, PT, PT, R12, 0x300, RZ ;  /* 0x000003000c107810 */ /* 0x000fe20007ffe0ff */
[----:B------:R-:W0:Y:S01]  /*11a0*/  @P0 MUFU.EX2 R22, R22 ;  /* 0x0000001600160308 */ /* 0x000e220000000800 */
[----:B------:R-:W-:Y:S01]  /*11b0*/  PRMT R19, R18, 0x7610, R19 ;  /* 0x0000761012137816 */ /* 0x000fe20000000013 */
[----:B------:R-:W-:Y:S01]  /*11c0*/  BAR.SYNC.DEFER_BLOCKING 0x0 ;  /* 0x0000000000007b1d */ /* 0x000fe20000010000 */
[----:B------:R-:W-:Y:S01]  /*11d0*/  @P2 F2FP.F16.F32.PACK_AB R17, RZ, R17 ;  /* 0x00000011ff11223e */ /* 0x000fe200000000ff */
[----:B------:R-:W-:Y:S02]  /*11e0*/  IMAD R0, R13, 0x4f5, R16 ;  /* 0x000004f50d007824 */ /* 0x000fe400078e0210 */
[----:B------:R-:W-:Y:S02]  /*11f0*/  VIADD R18, R12, 0x380 ;  /* 0x000003800c127836 */ /* 0x000fe40000000000 */
[----:B0-----:R-:W-:Y:S01]  /*1200*/  @!P6 FMUL R22, R22, R22 ;  /* 0x000000161616e220 */ /* 0x001fe20000400000 */
[----:B------:R-:W-:Y:S01]  /*1210*/  PLOP3.LUT P6, PT, PT, PT, PT, 0x80, 0x8 ;  /* 0x000000000008781c */ /* 0x000fe20003fcf070 */
[----:B------:R0:W-:Y:S01]  /*1220*/  @!P3 STG.E.U16 desc[UR6][R10.64], R19 ;  /* 0x000000130a00b986 */ /* 0x0001e2000c101506 */
[----:B------:R-:W-:-:S03]  /*1230*/  ISETP.GE.AND P3, PT, R0, 0x27a5, PT ;  /* 0x000027a50000780c */ /* 0x000fc60003f66270 */
[----:B------:R-:W-:Y:S01]  /*1240*/  @P2 STG.E.U16 desc[UR6][R10.64+0x100], R17 ;  /* 0x000100110a002986 */ /* 0x000fe2000c101506 */
[----:B------:R-:W-:-:S13]  /*1250*/  ISETP.LT.AND P3, PT, R16, 0x4f5, !P3 ;  /* 0x000004f51000780c */ /* 0x000fda0005f61270 */
[----:B0-----:R-:W4:Y:S04]  /*1260*/  @P3 LDG.E.CONSTANT R19, desc[UR6][R2.64] ;  /* 0x0000000602133981 */ /* 0x001f28000c1e9900 */
[----:B------:R-:W4:Y:S01]  /*1270*/  @P3 LDG.E.CONSTANT R16, desc[UR6][R6.64+0xc00] ;  /* 0x000c000606103981 */ /* 0x000f22000c1e9900 */
[----:B--2---:R-:W-:-:S03]  /*1280*/  @P1 FFMA R25, R28, -R24, R25 ;  /* 0x800000181c191223 */ /* 0x004fc60000000019 */
[----:B------:R-:W2:Y:S02]  /*1290*/  @P4 LDG.E.CONSTANT R24, desc[UR6][R4.64] ;  /* 0x0000000604184981 */ /* 0x000ea4000c1e9900 */
[----:B------:R-:W-:Y:S02]  /*12a0*/  @P1 F2FP.F16.F32.PACK_AB R25, RZ, R25 ;  /* 0x00000019ff19123e */ /* 0x000fe400000000ff */
[----:B------:R-:W2:Y:S01]  /*12b0*/  @P3 LDG.E.CONSTANT R28, desc[UR6][R4.64] ;  /* 0x00000006041c3981 */ /* 0x000ea2000c1e9900 */
[----:B---3--:R-:W-:-:S03]  /*12c0*/  @P4 FADD R14, -R23, R14 ;  /* 0x0000000e170e4221 */ /* 0x008fc60000000100 */
[----:B------:R0:W-:Y:S01]  /*12d0*/  @P1 STG.E.U16 desc[UR6][R10.64+0x200], R25 ;  /* 0x000200190a001986 */ /* 0x0001e2000c101506 */
[----:B------:R-:W-:-:S03]  /*12e0*/  @P4 FMUL R0, R14, 1.4426950216293334961 ;  /* 0x3fb8aa3b0e004820 */ /* 0x000fc60000400000 */
[----:B------:R-:W3:Y:S01]  /*12f0*/  @P5 LDG.E.CONSTANT R23, desc[UR6][R8.64+0xa00] ;  /* 0x000a000608175981 */ /* 0x000ee2000c1e9900 */
[----:B----4-:R-:W-:Y:S01]  /*1300*/  @P5 FADD R15, -R26, R15 ;  /* 0x0000000f1a0f5221 */ /* 0x010fe20000000100 */
[----:B------:R-:W-:Y:S02]  /*1310*/  @P4 FSETP.GEU.AND P2, PT, R0, -126, PT ;  /* 0xc2fc00000000480b */ /* 0x000fe40003f4e000 */
[----:B------:R-:W3:Y:S01]  /*1320*/  @P5 LDG.E.CONSTANT R26, desc[UR6][R4.64] ;  /* 0x00000006041a5981 */ /* 0x000ee2000c1e9900 */
[----:B------:R-:W-:Y:S01]  /*1330*/  @P5 FMUL R14, R15, 1.4426950216293334961 ;  /* 0x3fb8aa3b0f0e5820 */ /* 0x000fe20000400000 */
[----:B------:R-:W-:Y:S01]  /*1340*/  IMAD R15, R13, 0x4f5, R18 ;  /* 0x000004f50d0f7824 */ /* 0x000fe200078e0212 */
[----:B------:R-:W-:Y:S01]  /*1350*/  @P4 PLOP3.LUT P6, PT, P2, PT, PT, 0x80, 0x8 ;  /* 0x000000000008481c */ /* 0x000fe200017cf070 */
[----:B0-----:R-:W4:Y:S01]  /*1360*/  @P3 LDG.E.CONSTANT R25, desc[UR6][R8.64+0xc00] ;  /* 0x000c000608193981 */ /* 0x001f22000c1e9900 */
[----:B------:R-:W-:Y:S02]  /*1370*/  PLOP3.LUT P2, PT, PT, PT, PT, 0x80, 0x8 ;  /* 0x000000000008781c */ /* 0x000fe40003f4f070 */
[----:B------:R-:W-:-:S04]  /*1380*/  @P5 FSETP.GEU.AND P1, PT, R14, -126, PT ;  /* 0xc2fc00000e00580b */ /* 0x000fc80003f2e000 */
[----:B------:R-:W-:Y:S02]  /*1390*/  @P5 PLOP3.LUT P2, PT, P1, PT, PT, 0x80, 0x8 ;  /* 0x000000000008581c */ /* 0x000fe40000f4f070 */
[----:B------:R-:W-:Y:S02]  /*13a0*/  ISETP.GE.AND P1, PT, R15, 0x27a5, PT ;  /* 0x000027a50f00780c */ /* 0x000fe40003f26270 */
[----:B------:R-:W2:Y:S02]  /*13b0*/  @P0 LDG.E.CONSTANT R15, desc[UR6][R8.64+0x600] ;  /* 0x00060006080f0981 */ /* 0x000ea4000c1e9900 */
[----:B------:R-:W-:Y:S02]  /*13c0*/  ISETP.LT.AND P1, PT, R18, 0x4f5, !P1 ;  /* 0x000004f51200780c */ /* 0x000fe40004f21270 */
[----:B------:R-:W2:Y:S11]  /*13d0*/  @P0 LDG.E.CONSTANT R18, desc[UR6][R4.64] ;  /* 0x0000000604120981 */ /* 0x000eb6000c1e9900 */
[----:B------:R-:W3:Y:S04]  /*13e0*/  @P1 LDG.E.CONSTANT R20, desc[UR6][R2.64] ;  /* 0x0000000602141981 */ /* 0x000ee8000c1e9900 */
[----:B------:R-:W3:Y:S01]  /*13f0*/  @P1 LDG.E.CONSTANT R17, desc[UR6][R6.64+0xe00] ;  /* 0x000e000606111981 */ /* 0x000ee2000c1e9900 */
[----:B------:R-:W-:Y:S01]  /*1400*/  @!P6 FMUL R0, R0, 0.5 ;  /* 0x3f0000000000e820 */ /* 0x000fe20000400000 */
[----:B------:R-:W-:-:S05]  /*1410*/  @!P2 FMUL R14, R14, 0.5 ;  /* 0x3f0000000e0ea820 */ /* 0x000fca0000400000 */
[----:B------:R-:W0:Y:S08]  /*1420*/  @P4 MUFU.EX2 R0, R0 ;  /* 0x0000000000004308 */ /* 0x000e300000000800 */
[----:B------:R-:W1:Y:S01]  /*1430*/  @P5 MUFU.EX2 R14, R14 ;  /* 0x0000000e000e5308 */ /* 0x000e620000000800 */
[----:B------:R-:W-:Y:S01]  /*1440*/  @P3 FADD R16, -R19, R16 ;  /* 0x0000001013103221 */ /* 0x000fe20000000100 */
[----:B0-----:R-:W-:Y:S01]  /*1450*/  @!P6 FMUL R0, R0, R0 ;  /* 0x000000000000e220 */ /* 0x001fe20000400000 */
[----:B-1----:R-:W-:Y:S01]  /*1460*/  @!P2 FMUL R14, R14, R14 ;  /* 0x0000000e0e0ea220 */ /* 0x002fe20000400000 */
[----:B------:R-:W-:Y:S01]  /*1470*/  PLOP3.LUT P2, PT, PT, PT, PT, 0x80, 0x8 ;  /* 0x000000000008781c */ /* 0x000fe20003f4f070 */
[----:B--2---:R-:W-:-:S05]  /*1480*/  @P0 FFMA R15, R18, -R22, R15 ;  /* 0x80000016120f0223 */ /* 0x004fca000000000f */
[----:B------:R-:W-:-:S04]  /*1490*/  @P0 F2FP.F16.F32.PACK_AB R15, RZ, R15 ;  /* 0x0000000fff0f023e */ /* 0x000fc800000000ff */
[----:B------:R-:W-:Y:S01]  /*14a0*/  PRMT R19, R15, 0x7610, R19 ;  /* 0x000076100f137816 */ /* 0x000fe20000000013 */
[----:B---3--:R-:W-:Y:S01]  /*14b0*/  @P1 FADD R18, -R20, R17 ;  /* 0x0000001114121221 */ /* 0x008fe20000000100 */
[----:B------:R-:W-:Y:S01]  /*14c0*/  @P3 FMUL R17, R16, 1.4426950216293334961 ;  /* 0x3fb8aa3b10113820 */ /* 0x000fe20000400000 */
[----:B------:R-:W-:Y:S02]  /*14d0*/  IADD3 R20, PT, PT, R12, 0x400, RZ ;  /* 0x000004000c147810 */ /* 0x000fe40007ffe0ff */
[----:B------:R-:W-:Y:S01]  /*14e0*/  @P1 FMUL R18, R18, 1.4426950216293334961 ;  /* 0x3fb8aa3b12121820 */ /* 0x000fe20000400000 */
[----:B------:R0:W-:Y:S01]  /*14f0*/  @P0 STG.E.U16 desc[UR6][R10.64+0x300], R19 ;  /* 0x000300130a000986 */ /* 0x0001e2000c101506 */
[----:B------:R-:W-:Y:S01]  /*1500*/  @P3 FSETP.GEU.AND P0, PT, R17, -126, PT ;  /* 0xc2fc00001100380b */ /* 0x000fe20003f0e000 */
[----:B------:R-:W-:Y:S02]  /*1510*/  IMAD R15, R13, 0x4f5, R20 ;  /* 0x000004f50d0f7824 */ /* 0x000fe400078e0214 */
[----:B------:R-:W-:-:S02]  /*1520*/  @P1 FSETP.GEU.AND P6, PT, R18, -126, PT ;  /* 0xc2fc00001200180b */ /* 0x000fc40003fce000 */
[----:B------:R-:W-:Y:S02]  /*1530*/  @P3 PLOP3.LUT P2, PT, P0, PT, PT, 0x80, 0x8 ;  /* 0x000000000008381c */ /* 0x000fe4000074f070 */
[----:B------:R-:W-:Y:S02]  /*1540*/  PLOP3.LUT P0, PT, PT, PT, PT, 0x80, 0x8 ;  /* 0x000000000008781c */ /* 0x000fe40003f0f070 */
[----:B------:R-:W-:Y:S02]  /*1550*/  @P1 PLOP3.LUT P0, PT, P6, PT, PT, 0x80, 0x8 ;  /* 0x000000000008181c */ /* 0x000fe4000370f070 */
[----:B------:R-:W-:-:S04]  /*1560*/  ISETP.GE.AND P6, PT, R15, 0x27a5, PT ;  /* 0x000027a50f00780c */ /* 0x000fc80003fc6270 */
[----:B------:R-:W-:-:S13]  /*1570*/  ISETP.LT.AND P6, PT, R20, 0x4f5, !P6 ;  /* 0x000004f51400780c */ /* 0x000fda00077c1270 */
[----:B------:R-:W2:Y:S04]  /*1580*/  @P6 LDG.E.CONSTANT R20, desc[UR6][R2.64] ;  /* 0x0000000602146981 */ /* 0x000ea8000c1e9900 */
[----:B0-----:R-:W2:Y:S01]  /*1590*/  @P6 LDG.E.CONSTANT R19, desc[UR6][R6.64+0x1000] ;  /* 0x0010000606136981 */ /* 0x001ea2000c1e9900 */
[----:B------:R-:W-:Y:S01]  /*15a0*/  @!P2 FMUL R17, R17, 0.5 ;  /* 0x3f0000001111a820 */ /* 0x000fe20000400000 */
[----:B------:R-:W-:-:S03]  /*15b0*/  @!P0 FMUL R18, R18, 0.5 ;  /* 0x3f00000012128820 */ /* 0x000fc60000400000 */
[----:B------:R0:W1:Y:S08]  /*15c0*/  @P3 MUFU.EX2 R16, R17 ;  /* 0x0000001100103308 */ /* 0x0000700000000800 */
[----:B------:R3:W4:Y:S01]  /*15d0*/  @P1 MUFU.EX2 R15, R18 ;  /* 0x00000012000f1308 */ /* 0x0007220000000800 */
[----:B------:R-:W-:Y:S01]  /*15e0*/  IADD3 R12, PT, PT, R12, 0x480, RZ ;  /* 0x000004800c0c7810 */ /* 0x000fe20007ffe0ff */
[----:B0-----:R-:W2:Y:S04]  /*15f0*/  @P1 LDG.E.CONSTANT R17, desc[UR6][R8.64+0xe00] ;  /* 0x000e000608111981 */ /* 0x001ea8000c1e9900 */
[----:B------:R-:W-:-:S02]  /*1600*/  IMAD R13, R13, 0x4f5, R12 ;  /* 0x000004f50d0d7824 */ /* 0x000fc400078e020c */
[----:B-1----:R-:W-:Y:S01]  /*1610*/  @!P2 FMUL R16, R16, R16 ;  /* 0x000000101010a220 */ /* 0x002fe20000400000 */
[----:B---3--:R-:W3:Y:S01]  /*1620*/  @P6 LDG.E.CONSTANT R18, desc[UR6][R8.64+0x1000] ;  /* 0x0010000608126981 */ /* 0x008ee2000c1e9900 */
[----:B----4-:R-:W-:Y:S01]  /*1630*/  @!P0 FMUL R15, R15, R15 ;  /* 0x0000000f0f0f8220 */ /* 0x010fe20000400000 */
[----:B------:R-:W-:Y:S01]  /*1640*/  PLOP3.LUT P0, PT, PT, PT, PT, 0x80, 0x8 ;  /* 0x000000000008781c */ /* 0x000fe20003f0f070 */
[----:B--2---:R-:W-:Y:S02]  /*1650*/  @P6 FADD R19, -R20, R19 ;  /* 0x0000001314136221 */ /* 0x004fe40000000100 */
[----:B------:R-:W2:Y:S02]  /*1660*/  @P1 LDG.E.CONSTANT R20, desc[UR6][R4.64] ;  /* 0x0000000604141981 */ /* 0x000ea4000c1e9900 */
[----:B------:R-:W-:-:S05]  /*1670*/  @P6 FMUL R22, R19, 1.4426950216293334961 ;  /* 0x3fb8aa3b13166820 */ /* 0x000fca0000400000 */
[----:B------:R-:W-:-:S04]  /*1680*/  @P6 FSETP.GEU.AND P2, PT, R22, -126, PT ;  /* 0xc2fc00001600680b */ /* 0x000fc80003f4e000 */
[----:B------:R-:W-:Y:S02]  /*1690*/  @P6 PLOP3.LUT P0, PT, P2, PT, PT, 0x80, 0x8 ;  /* 0x000000000008681c */ /* 0x000fe4000170f070 */
[----:B------:R-:W-:Y:S02]  /*16a0*/  ISETP.GE.AND P2, PT, R13, 0x27a5, PT ;  /* 0x000027a50d00780c */ /* 0x000fe40003f46270 */
[----:B------:R-:W3:Y:S09]  /*16b0*/  @P6 LDG.E.CONSTANT R13, desc[UR6][R4.64] ;  /* 0x00000006040d6981 */ /* 0x000ef2000c1e9900 */
[----:B------:R-:W-:-:S04]  /*16c0*/  @!P0 FMUL R22, R22, 0.5 ;  /* 0x3f00000016168820 */ /* 0x000fc80000400000 */
[----:B------:R-:W0:Y:S01]  /*16d0*/  @P6 MUFU.EX2 R19, R22 ;  /* 0x0000001600136308 */ /* 0x000e220000000800 */
[----:B------:R-:W-:Y:S01]  /*16e0*/  ISETP.LT.AND P2, PT, R12, 0x4f5, !P2 ;  /* 0x000004f50c00780c */ /* 0x000fe20005741270 */
[----:B------:R-:W-:Y:S01]  /*16f0*/  @P4 FFMA R21, R24, -R0, R21 ;  /* 0x8000000018154223 */ /* 0x000fe20000000015 */
[----:B------:R-:W-:Y:S01]  /*1700*/  @P5 FFMA R23, R26, -R14, R23 ;  /* 0x8000000e1a175223 */ /* 0x000fe20000000017 */
[----:B------:R-:W-:-:S03]  /*1710*/  @P3 FFMA R25, R28, -R16, R25 ;  /* 0x800000101c193223 */ /* 0x000fc60000000019 */
[----:B------:R-:W-:Y:S01]  /*1720*/  @P4 F2FP.F16.F32.PACK_AB R21, RZ, R21 ;  /* 0x00000015ff15423e */ /* 0x000fe200000000ff */
[----:B0-----:R-:W-:Y:S01]  /*1730*/  @!P0 FMUL R19, R19, R19 ;  /* 0x0000001313138220 */ /* 0x001fe20000400000 */
[----:B------:R-:W-:Y:S02]  /*1740*/  @P5 F2FP.F16.F32.PACK_AB R23, RZ, R23 ;  /* 0x00000017ff17523e */ /* 0x000fe400000000ff */
[----:B------:R-:W-:Y:S01]  /*1750*/  @P3 F2FP.F16.F32.PACK_AB R25, RZ, R25 ;  /* 0x00000019ff19323e */ /* 0x000fe200000000ff */
[----:B------:R0:W-:Y:S04]  /*1760*/  @P4 STG.E.U16 desc[UR6][R10.64+0x400], R21 ;  /* 0x000400150a004986 */ /* 0x0001e8000c101506 */
[----:B------:R0:W-:Y:S04]  /*1770*/  @P5 STG.E.U16 desc[UR6][R10.64+0x500], R23 ;  /* 0x000500170a005986 */ /* 0x0001e8000c101506 */
[----:B------:R0:W-:Y:S01]  /*1780*/  @P3 STG.E.U16 desc[UR6][R10.64+0x600], R25 ;  /* 0x000600190a003986 */ /* 0x0001e2000c101506 */
[----:B--2---:R-:W-:-:S05]  /*1790*/  @P1 FFMA R17, R20, -R15, R17 ;  /* 0x8000000f14111223 */ /* 0x004fca0000000011 */
[----:B------:R-:W-:Y:S01]  /*17a0*/  @P1 F2FP.F16.F32.PACK_AB R17, RZ, R17 ;  /* 0x00000011ff11123e */ /* 0x000fe200000000ff */
[----:B---3--:R-:W-:-:S05]  /*17b0*/  @P6 FFMA R13, R13, -R19, R18 ;  /* 0x800000130d0d6223 */ /* 0x008fca0000000012 */
[----:B------:R-:W-:Y:S01]  /*17c0*/  @P6 F2FP.F16.F32.PACK_AB R13, RZ, R13 ;  /* 0x0000000dff0d623e */ /* 0x000fe200000000ff */
[----:B------:R0:W-:Y:S04]  /*17d0*/  @P1 STG.E.U16 desc[UR6][R10.64+0x700], R17 ;  /* 0x000700110a001986 */ /* 0x0001e8000c101506 */
[----:B------:R0:W-:Y:S01]  /*17e0*/  @P6 STG.E.U16 desc[UR6][R10.64+0x800], R13 ;  /* 0x0008000d0a006986 */ /* 0x0001e2000c101506 */
[----:B------:R-:W-:Y:S05]  /*17f0*/  @!P2 EXIT ;  /* 0x000000000000a94d */ /* 0x000fea0003800000 */
[----:B------:R-:W2:Y:S04]  /*1800*/  LDG.E.CONSTANT R3, desc[UR6][R2.64] ;  /* 0x0000000602037981 */ /* 0x000ea8000c1e9900 */
[----:B------:R-:W2:Y:S04]  /*1810*/  LDG.E.CONSTANT R6, desc[UR6][R6.64+0x1200] ;  /* 0x0012000606067981 */ /* 0x000ea8000c1e9900 */
[----:B------:R-:W3:Y:S04]  /*1820*/  LDG.E.CONSTANT R4, desc[UR6][R4.64] ;  /* 0x0000000604047981 */ /* 0x000ee8000c1e9900 */
[----:B------:R-:W3:Y:S01]  /*1830*/  LDG.E.CONSTANT R9, desc[UR6][R8.64+0x1200] ;  /* 0x0012000608097981 */ /* 0x000ee2000c1e9900 */
[----:B--2---:R-:W-:-:S04]  /*1840*/  FADD R0, -R3, R6 ;  /* 0x0000000603007221 */ /* 0x004fc80000000100 */
[----:B------:R-:W-:-:S05]  /*1850*/  FMUL R0, R0, 1.4426950216293334961 ;  /* 0x3fb8aa3b00007820 */ /* 0x000fca0000400000 */
[----:B------:R-:W-:-:S13]  /*1860*/  FSETP.GEU.AND P0, PT, R0, -126, PT ;  /* 0xc2fc00000000780b */ /* 0x000fda0003f0e000 */
[----:B------:R-:W-:-:S04]  /*1870*/  @!P0 FMUL R0, R0, 0.5 ;  /* 0x3f00000000008820 */ /* 0x000fc80000400000 */
[----:B------:R-:W1:Y:S02]  /*1880*/  MUFU.EX2 R12, R0 ;  /* 0x00000000000c7308 */ /* 0x000e640000000800 */
[----:B-1----:R-:W-:-:S04]  /*1890*/  @!P0 FMUL R12, R12, R12 ;  /* 0x0000000c0c0c8220 */ /* 0x002fc80000400000 */
[----:B---3--:R-:W-:-:S05]  /*18a0*/  FFMA R12, R4, -R12, R9 ;  /* 0x8000000c040c7223 */ /* 0x008fca0000000009 */
[----:B------:R-:W-:-:S05]  /*18b0*/  F2FP.F16.F32.PACK_AB R12, RZ, R12 ;  /* 0x0000000cff0c723e */ /* 0x000fca00000000ff */
[----:B------:R-:W-:Y:S01]  /*18c0*/  STG.E.U16 desc[UR6][R10.64+0x900], R12 ;  /* 0x0009000c0a007986 */ /* 0x000fe2000c101506 */
[----:B------:R-:W-:Y:S05]  /*18d0*/  EXIT ;  /* 0x000000000000794d */ /* 0x000fea0003800000 */
.L_x_2:
[----:B------:R-:W-:Y:S01]  /*18e0*/  HFMA2 R25, -RZ, RZ, 0, 9.5367431640625e-07 ;  /* 0x00000010ff197431 */ /* 0x000fe200000001ff */
[----:B------:R-:W-:Y:S02]  /*18f0*/  MOV R27, 0x1f ;  /* 0x0000001f001b7802 */ /* 0x000fe40000000f00 */
[----:B------:R-:W-:-:S07]  /*1900*/  MOV R22, 0xffffffff ;  /* 0xffffffff00167802 */ /* 0x000fce0000000f00 */
[----:B01----:R-:W-:Y:S05]  /*1910*/  WARPSYNC.COLLECTIVE R22, `(.L_x_5) ;  /* 0x0000000016087348 */ /* 0x003fea0003c00000 */
[----:B-1----:R1:W2:Y:S02]  /*1920*/  SHFL.DOWN P0, R23, R0, R25, R27 ;  /* 0x0800001900177389 */ /* 0x0022a4000000001b */
[----:B012---:R-:W-:Y:S05]  /*1930*/  ENDCOLLECTIVE ;  /* 0x000000000000791b */ /* 0x007fea0003800000 */
.L_x_5:
[----:B------:R-:W-:Y:S01]  /*1940*/  HFMA2 R25, -RZ, RZ, 0, 4.76837158203125e-07 ;  /* 0x00000008ff197431 */ /* 0x000fe200000001ff */
[----:B------:R-:W-:-:S05]  /*1950*/  MOV R19, R23 ;  /* 0x0000001700137202 */ /* 0x000fca0000000f00 */
[----:B------:R-:W-:-:S05]  /*1960*/  FADD R19, R0, R19 ;  /* 0x0000001300137221 */ /* 0x000fca0000000000 */
[----:B------:R-:W-:-:S07]  /*1970*/  MOV R0, R19 ;  /* 0x0000001300007202 */ /* 0x000fce0000000f00 */
[----:B------:R-:W-:Y:S05]  /*1980*/  WARPSYNC.COLLECTIVE R22, `(.L_x_6) ;  /* 0x0000000016087348 */ /* 0x000fea0003c00000 */
[----:B------:R0:W1:Y:S02]  /*1990*/  SHFL.DOWN P0, R23, R0, R25, R27 ;  /* 0x0800001900177389 */ /* 0x000064000000001b */
[----:B01----:R-:W-:Y:S05]  /*19a0*/  ENDCOLLECTIVE ;  /* 0x000000000000791b */ /* 0x003fea0003800000 */
.L_x_6:
[----:B------:R-:W-:Y:S02]  /*19b0*/  HFMA2 R25, -RZ, RZ, 0, 2.384185791015625e-07 ;  /* 0x00000004ff197431 */ /* 0x000fe400000001ff */
[----:B------:R-:W-:-:S04]  /*19c0*/  IMAD.MOV.U32 R18, RZ, RZ, R23 ;  /* 0x000000ffff127224 */ /* 0x000fc800078e0017 */
[----:B------:R-:W-:-:S05]  /*19d0*/  FADD R18, R19, R18 ;  /* 0x0000001213127221 */ /* 0x000fca0000000000 */
[----:B------:R-:W-:-:S07]  /*19e0*/  MOV R0, R18 ;  /* 0x0000001200007202 */ /* 0x000fce0000000f00 */
[----:B------:R-:W-:Y:S05]  /*19f0*/  WARPSYNC.COLLECTIVE R22, `(.L_x_7) ;  /* 0x0000000016087348 */ /* 0x000fea0003c00000 */
[----:B------:R0:W1:Y:S02]  /*1a00*/  SHFL.DOWN P0, R23, R0, R25, R27 ;  /* 0x0800001900177389 */ /* 0x000064000000001b */
[----:B01----:R-:W-:Y:S05]  /*1a10*/  ENDCOLLECTIVE ;  /* 0x000000000000791b */ /* 0x003fea0003800000 */
.L_x_7:
[----:B------:R-:W-:Y:S01]  /*1a20*/  HFMA2 R25, -RZ, RZ, 0, 1.1920928955078125e-07 ;  /* 0x00000002ff197431 */ /* 0x000fe200000001ff */
[----:B------:R-:W-:-:S05]  /*1a30*/  MOV R21, R23 ;  /* 0x0000001700157202 */ /* 0x000fca0000000f00 */
[----:B------:R-:W-:-:S05]  /*1a40*/  FADD R21, R18, R21 ;  /* 0x0000001512157221 */ /* 0x000fca0000000000 */
[----:B------:R-:W-:-:S07]  /*1a50*/  MOV R0, R21 ;  /* 0x0000001500007202 */ /* 0x000fce0000000f00 */
[----:B------:R-:W-:Y:S05]  /*1a60*/  WARPSYNC.COLLECTIVE R22, `(.L_x_8) ;  /* 0x0000000016087348 */ /* 0x000fea0003c00000 */
[----:B------:R0:W1:Y:S02]  /*1a70*/  SHFL.DOWN P0, R23, R0, R25, R27 ;  /* 0x0800001900177389 */ /* 0x000064000000001b */
[----:B01----:R-:W-:Y:S05]  /*1a80*/  ENDCOLLECTIVE ;  /* 0x000000000000791b */ /* 0x003fea0003800000 */
.L_x_8:
[----:B------:R-:W-:Y:S01]  /*1a90*/  HFMA2 R25, -RZ, RZ, 0, 5.9604644775390625e-08 ;  /* 0x00000001ff197431 */ /* 0x000fe200000001ff */
[----:B------:R-:W-:-:S05]  /*1aa0*/  MOV R20, R23 ;  /* 0x0000001700147202 */ /* 0x000fca0000000f00 */
[----:B------:R-:W-:-:S05]  /*1ab0*/  FADD R20, R21, R20 ;  /* 0x0000001415147221 */ /* 0x000fca0000000000 */
[----:B------:R-:W-:-:S07]  /*1ac0*/  MOV R0, R20 ;  /* 0x0000001400007202 */ /* 0x000fce0000000f00 */
[----:B------:R-:W-:Y:S05]  /*1ad0*/  WARPSYNC.COLLECTIVE R22, `(.L_x_9) ;  /* 0x0000000016087348 */ /* 0x000fea0003c00000 */
[----:B------:R0:W1:Y:S02]  /*1ae0*/  SHFL.DOWN P0, R23, R0, R25, R27 ;  /* 0x0800001900177389 */ /* 0x000064000000001b */
[----:B01----:R-:W-:Y:S05]  /*1af0*/  ENDCOLLECTIVE ;  /* 0x000000000000791b */ /* 0x003fea0003800000 */
.L_x_9:
[----:B------:R-:W-:Y:S05]  /*1b00*/  BRA `(.L_x_10) ;  /* 0xffffffec00e47947 */ /* 0x000fea000383ffff */
.L_x_11:
[----:B------:R-:W-:-:S00]  /*1b10*/  BRA `(.L_x_11) ;  /* 0xfffffffc00fc7947 */ /* 0x000fc0000383ffff */
[----:B------:R-:W-:-:S00]  /*1b20*/  NOP ;  /* 0x0000000000007918 */ /* 0x000fc00000000000 */
        /* <DEDUP_REMOVED lines=13> */
.L_x_12:


//--------------------- .nv.shared.Fused_Sub_Mul_ReduceSum_Exp_Mul_Sub_Cast_split_16322167073939811703_kernel0 --------------------------
	.section	.nv.shared.Fused_Sub_Mul_ReduceSum_Exp_Mul_Sub_Cast_split_16322167073939811703_kernel0,"aw",@nobits
	.sectionflags	@""
	.align	4
.nv.shared.Fused_Sub_Mul_ReduceSum_Exp_Mul_Sub_Cast_split_16322167073939811703_kernel0:
	.zero		5152


//--------------------- .nv.shared.reserved.0     --------------------------
	.section	.nv.shared.reserved.0,"aw",@nobits
	.weak		__nv_reservedSMEM_offset_0_alias
	.size		__nv_reservedSMEM_offset_0_alias, 0, 64
	.other		__nv_reservedSMEM_offset_0_alias,@"STO_CUDA_RESERVED_SHARED STV_DEFAULT"
__nv_reservedSMEM_offset_0_alias:
	.zero		0
	.zero		64


//--------------------- .nv.constant0.Fused_Sub_Mul_ReduceSum_Exp_Mul_Sub_Cast_split_16322167073939811703_kernel0 --------------------------
	.section	.nv.constant0.Fused_Sub_Mul_ReduceSum_Exp_Mul_Sub_Cast_split_16322167073939811703_kernel0,"a",@progbits
	.sectionflags	@""
	.align	4
.nv.constant0.Fused_Sub_Mul_ReduceSum_Exp_Mul_Sub_Cast_split_16322167073939811703_kernel0:
	.zero		960


//--------------------- SYMBOLS --------------------------

	.type		.nv.reservedSmem.offset0,@object
	.size		.nv.reservedSmem.offset0,0x4
	.type		.nv.reservedSmem.cap,@object
	.size		.nv.reservedSmem.cap,0x4
